//
// Generated by NVIDIA NVVM Compiler
//
// Compiler Build ID: CL-36424714
// Cuda compilation tools, release 13.0, V13.0.88
// Based on NVVM 20.0.0
//

.version 9.0
.target sm_100
.address_size 64

	// .globl	_Z21gradientDescentKernelPfS_S_S_iif
// _ZZ21gradientDescentKernelPfS_S_S_iifE11grad_shared has been demoted

.visible .entry _Z21gradientDescentKernelPfS_S_S_iif(
	.param .u64 .ptr .align 1 _Z21gradientDescentKernelPfS_S_S_iif_param_0,
	.param .u64 .ptr .align 1 _Z21gradientDescentKernelPfS_S_S_iif_param_1,
	.param .u64 .ptr .align 1 _Z21gradientDescentKernelPfS_S_S_iif_param_2,
	.param .u64 .ptr .align 1 _Z21gradientDescentKernelPfS_S_S_iif_param_3,
	.param .u32 _Z21gradientDescentKernelPfS_S_S_iif_param_4,
	.param .u32 _Z21gradientDescentKernelPfS_S_S_iif_param_5,
	.param .f32 _Z21gradientDescentKernelPfS_S_S_iif_param_6
)
{
	.reg .pred 	%p<35>;
	.reg .b32 	%r<94>;
	.reg .b32 	%f<279>;
	.reg .b64 	%rd<59>;
	// demoted variable
	.shared .align 4 .b8 _ZZ21gradientDescentKernelPfS_S_S_iifE11grad_shared[1024];
	ld.param.u64 	%rd19, [_Z21gradientDescentKernelPfS_S_S_iif_param_0];
	ld.param.u64 	%rd18, [_Z21gradientDescentKernelPfS_S_S_iif_param_1];
	ld.param.u64 	%rd20, [_Z21gradientDescentKernelPfS_S_S_iif_param_2];
	ld.param.u64 	%rd21, [_Z21gradientDescentKernelPfS_S_S_iif_param_3];
	ld.param.u32 	%r60, [_Z21gradientDescentKernelPfS_S_S_iif_param_4];
	ld.param.u32 	%r61, [_Z21gradientDescentKernelPfS_S_S_iif_param_5];
	ld.param.f32 	%f29, [_Z21gradientDescentKernelPfS_S_S_iif_param_6];
	cvta.to.global.u64 	%rd1, %rd19;
	cvta.to.global.u64 	%rd2, %rd20;
	cvta.to.global.u64 	%rd3, %rd21;
	mov.u32 	%r1, %tid.x;
	mov.u32 	%r62, %ctaid.x;
	mov.u32 	%r89, %ntid.x;
	mad.lo.s32 	%r3, %r62, %r89, %r1;
	setp.ge.s32 	%p1, %r3, %r60;
	mov.f32 	%f278, 0f00000000;
	@%p1 bra 	$L__BB0_27;
	setp.lt.s32 	%p2, %r61, 1;
	mov.f32 	%f269, 0f00000000;
	@%p2 bra 	$L__BB0_14;
	mul.lo.s32 	%r4, %r61, %r3;
	and.b32  	%r5, %r61, 15;
	setp.lt.u32 	%p3, %r61, 16;
	mov.f32 	%f269, 0f00000000;
	mov.b32 	%r78, 0;
	@%p3 bra 	$L__BB0_5;
	and.b32  	%r78, %r61, 2147483632;
	neg.s32 	%r76, %r78;
	add.s64 	%rd4, %rd1, 32;
	add.s64 	%rd55, %rd2, 32;
	mov.f32 	%f269, 0f00000000;
	mov.u32 	%r75, %r4;
$L__BB0_4:
	.pragma "nounroll";
	mul.wide.s32 	%rd22, %r75, 4;
	add.s64 	%rd23, %rd4, %rd22;
	ld.global.f32 	%f35, [%rd23+-32];
	ld.global.f32 	%f36, [%rd55+-32];
	fma.rn.f32 	%f37, %f35, %f36, %f269;
	ld.global.f32 	%f38, [%rd23+-28];
	ld.global.f32 	%f39, [%rd55+-28];
	fma.rn.f32 	%f40, %f38, %f39, %f37;
	ld.global.f32 	%f41, [%rd23+-24];
	ld.global.f32 	%f42, [%rd55+-24];
	fma.rn.f32 	%f43, %f41, %f42, %f40;
	ld.global.f32 	%f44, [%rd23+-20];
	ld.global.f32 	%f45, [%rd55+-20];
	fma.rn.f32 	%f46, %f44, %f45, %f43;
	ld.global.f32 	%f47, [%rd23+-16];
	ld.global.f32 	%f48, [%rd55+-16];
	fma.rn.f32 	%f49, %f47, %f48, %f46;
	ld.global.f32 	%f50, [%rd23+-12];
	ld.global.f32 	%f51, [%rd55+-12];
	fma.rn.f32 	%f52, %f50, %f51, %f49;
	ld.global.f32 	%f53, [%rd23+-8];
	ld.global.f32 	%f54, [%rd55+-8];
	fma.rn.f32 	%f55, %f53, %f54, %f52;
	ld.global.f32 	%f56, [%rd23+-4];
	ld.global.f32 	%f57, [%rd55+-4];
	fma.rn.f32 	%f58, %f56, %f57, %f55;
	ld.global.f32 	%f59, [%rd23];
	ld.global.f32 	%f60, [%rd55];
	fma.rn.f32 	%f61, %f59, %f60, %f58;
	ld.global.f32 	%f62, [%rd23+4];
	ld.global.f32 	%f63, [%rd55+4];
	fma.rn.f32 	%f64, %f62, %f63, %f61;
	ld.global.f32 	%f65, [%rd23+8];
	ld.global.f32 	%f66, [%rd55+8];
	fma.rn.f32 	%f67, %f65, %f66, %f64;
	ld.global.f32 	%f68, [%rd23+12];
	ld.global.f32 	%f69, [%rd55+12];
	fma.rn.f32 	%f70, %f68, %f69, %f67;
	ld.global.f32 	%f71, [%rd23+16];
	ld.global.f32 	%f72, [%rd55+16];
	fma.rn.f32 	%f73, %f71, %f72, %f70;
	ld.global.f32 	%f74, [%rd23+20];
	ld.global.f32 	%f75, [%rd55+20];
	fma.rn.f32 	%f76, %f74, %f75, %f73;
	ld.global.f32 	%f77, [%rd23+24];
	ld.global.f32 	%f78, [%rd55+24];
	fma.rn.f32 	%f79, %f77, %f78, %f76;
	ld.global.f32 	%f80, [%rd23+28];
	ld.global.f32 	%f81, [%rd55+28];
	fma.rn.f32 	%f269, %f80, %f81, %f79;
	add.s32 	%r76, %r76, 16;
	add.s32 	%r75, %r75, 16;
	add.s64 	%rd55, %rd55, 64;
	setp.ne.s32 	%p4, %r76, 0;
	@%p4 bra 	$L__BB0_4;
$L__BB0_5:
	setp.eq.s32 	%p5, %r5, 0;
	@%p5 bra 	$L__BB0_14;
	and.b32  	%r13, %r61, 7;
	setp.lt.u32 	%p6, %r5, 8;
	@%p6 bra 	$L__BB0_8;
	add.s32 	%r64, %r78, %r4;
	mul.wide.s32 	%rd24, %r64, 4;
	add.s64 	%rd25, %rd1, %rd24;
	ld.global.f32 	%f83, [%rd25];
	mul.wide.u32 	%rd26, %r78, 4;
	add.s64 	%rd27, %rd2, %rd26;
	ld.global.f32 	%f84, [%rd27];
	fma.rn.f32 	%f85, %f83, %f84, %f269;
	ld.global.f32 	%f86, [%rd25+4];
	ld.global.f32 	%f87, [%rd27+4];
	fma.rn.f32 	%f88, %f86, %f87, %f85;
	ld.global.f32 	%f89, [%rd25+8];
	ld.global.f32 	%f90, [%rd27+8];
	fma.rn.f32 	%f91, %f89, %f90, %f88;
	ld.global.f32 	%f92, [%rd25+12];
	ld.global.f32 	%f93, [%rd27+12];
	fma.rn.f32 	%f94, %f92, %f93, %f91;
	ld.global.f32 	%f95, [%rd25+16];
	ld.global.f32 	%f96, [%rd27+16];
	fma.rn.f32 	%f97, %f95, %f96, %f94;
	ld.global.f32 	%f98, [%rd25+20];
	ld.global.f32 	%f99, [%rd27+20];
	fma.rn.f32 	%f100, %f98, %f99, %f97;
	ld.global.f32 	%f101, [%rd25+24];
	ld.global.f32 	%f102, [%rd27+24];
	fma.rn.f32 	%f103, %f101, %f102, %f100;
	ld.global.f32 	%f104, [%rd25+28];
	ld.global.f32 	%f105, [%rd27+28];
	fma.rn.f32 	%f269, %f104, %f105, %f103;
	add.s32 	%r78, %r78, 8;
$L__BB0_8:
	setp.eq.s32 	%p7, %r13, 0;
	@%p7 bra 	$L__BB0_14;
	and.b32  	%r16, %r61, 3;
	setp.lt.u32 	%p8, %r13, 4;
	@%p8 bra 	$L__BB0_11;
	add.s32 	%r65, %r78, %r4;
	mul.wide.s32 	%rd28, %r65, 4;
	add.s64 	%rd29, %rd1, %rd28;
	ld.global.f32 	%f107, [%rd29];
	mul.wide.u32 	%rd30, %r78, 4;
	add.s64 	%rd31, %rd2, %rd30;
	ld.global.f32 	%f108, [%rd31];
	fma.rn.f32 	%f109, %f107, %f108, %f269;
	ld.global.f32 	%f110, [%rd29+4];
	ld.global.f32 	%f111, [%rd31+4];
	fma.rn.f32 	%f112, %f110, %f111, %f109;
	ld.global.f32 	%f113, [%rd29+8];
	ld.global.f32 	%f114, [%rd31+8];
	fma.rn.f32 	%f115, %f113, %f114, %f112;
	ld.global.f32 	%f116, [%rd29+12];
	ld.global.f32 	%f117, [%rd31+12];
	fma.rn.f32 	%f269, %f116, %f117, %f115;
	add.s32 	%r78, %r78, 4;
$L__BB0_11:
	setp.eq.s32 	%p9, %r16, 0;
	@%p9 bra 	$L__BB0_14;
	mul.wide.u32 	%rd32, %r78, 4;
	add.s64 	%rd56, %rd2, %rd32;
	add.s32 	%r81, %r78, %r4;
	neg.s32 	%r80, %r16;
$L__BB0_13:
	.pragma "nounroll";
	mul.wide.s32 	%rd33, %r81, 4;
	add.s64 	%rd34, %rd1, %rd33;
	ld.global.f32 	%f118, [%rd34];
	ld.global.f32 	%f119, [%rd56];
	fma.rn.f32 	%f269, %f118, %f119, %f269;
	add.s64 	%rd56, %rd56, 4;
	add.s32 	%r81, %r81, 1;
	add.s32 	%r80, %r80, 1;
	setp.ne.s32 	%p10, %r80, 0;
	@%p10 bra 	$L__BB0_13;
$L__BB0_14:
	setp.lt.s32 	%p11, %r61, 1;
	cvta.to.global.u64 	%rd35, %rd18;
	mul.wide.s32 	%rd36, %r3, 4;
	add.s64 	%rd37, %rd35, %rd36;
	ld.global.f32 	%f121, [%rd37];
	sub.f32 	%f14, %f269, %f121;
	mov.f32 	%f278, 0f00000000;
	@%p11 bra 	$L__BB0_27;
	mul.lo.s32 	%r25, %r61, %r3;
	and.b32  	%r26, %r61, 15;
	setp.lt.u32 	%p12, %r61, 16;
	mov.f32 	%f278, 0f00000000;
	mov.b32 	%r85, 0;
	@%p12 bra 	$L__BB0_18;
	and.b32  	%r85, %r61, 2147483632;
	neg.s32 	%r83, %r85;
	add.s64 	%rd11, %rd1, 32;
	mov.f32 	%f278, 0f00000000;
	mov.u32 	%r82, %r25;
$L__BB0_17:
	.pragma "nounroll";
	mul.wide.s32 	%rd38, %r82, 4;
	add.s64 	%rd39, %rd11, %rd38;
	ld.global.f32 	%f125, [%rd39+-32];
	fma.rn.f32 	%f126, %f14, %f125, %f278;
	ld.global.f32 	%f127, [%rd39+-28];
	fma.rn.f32 	%f128, %f14, %f127, %f126;
	ld.global.f32 	%f129, [%rd39+-24];
	fma.rn.f32 	%f130, %f14, %f129, %f128;
	ld.global.f32 	%f131, [%rd39+-20];
	fma.rn.f32 	%f132, %f14, %f131, %f130;
	ld.global.f32 	%f133, [%rd39+-16];
	fma.rn.f32 	%f134, %f14, %f133, %f132;
	ld.global.f32 	%f135, [%rd39+-12];
	fma.rn.f32 	%f136, %f14, %f135, %f134;
	ld.global.f32 	%f137, [%rd39+-8];
	fma.rn.f32 	%f138, %f14, %f137, %f136;
	ld.global.f32 	%f139, [%rd39+-4];
	fma.rn.f32 	%f140, %f14, %f139, %f138;
	ld.global.f32 	%f141, [%rd39];
	fma.rn.f32 	%f142, %f14, %f141, %f140;
	ld.global.f32 	%f143, [%rd39+4];
	fma.rn.f32 	%f144, %f14, %f143, %f142;
	ld.global.f32 	%f145, [%rd39+8];
	fma.rn.f32 	%f146, %f14, %f145, %f144;
	ld.global.f32 	%f147, [%rd39+12];
	fma.rn.f32 	%f148, %f14, %f147, %f146;
	ld.global.f32 	%f149, [%rd39+16];
	fma.rn.f32 	%f150, %f14, %f149, %f148;
	ld.global.f32 	%f151, [%rd39+20];
	fma.rn.f32 	%f152, %f14, %f151, %f150;
	ld.global.f32 	%f153, [%rd39+24];
	fma.rn.f32 	%f154, %f14, %f153, %f152;
	ld.global.f32 	%f155, [%rd39+28];
	fma.rn.f32 	%f278, %f14, %f155, %f154;
	add.s32 	%r83, %r83, 16;
	add.s32 	%r82, %r82, 16;
	setp.ne.s32 	%p13, %r83, 0;
	@%p13 bra 	$L__BB0_17;
$L__BB0_18:
	setp.eq.s32 	%p14, %r26, 0;
	@%p14 bra 	$L__BB0_27;
	and.b32  	%r34, %r61, 7;
	setp.lt.u32 	%p15, %r26, 8;
	@%p15 bra 	$L__BB0_21;
	add.s32 	%r67, %r85, %r25;
	mul.wide.s32 	%rd40, %r67, 4;
	add.s64 	%rd41, %rd1, %rd40;
	ld.global.f32 	%f157, [%rd41];
	fma.rn.f32 	%f158, %f14, %f157, %f278;
	ld.global.f32 	%f159, [%rd41+4];
	fma.rn.f32 	%f160, %f14, %f159, %f158;
	ld.global.f32 	%f161, [%rd41+8];
	fma.rn.f32 	%f162, %f14, %f161, %f160;
	ld.global.f32 	%f163, [%rd41+12];
	fma.rn.f32 	%f164, %f14, %f163, %f162;
	ld.global.f32 	%f165, [%rd41+16];
	fma.rn.f32 	%f166, %f14, %f165, %f164;
	ld.global.f32 	%f167, [%rd41+20];
	fma.rn.f32 	%f168, %f14, %f167, %f166;
	ld.global.f32 	%f169, [%rd41+24];
	fma.rn.f32 	%f170, %f14, %f169, %f168;
	ld.global.f32 	%f171, [%rd41+28];
	fma.rn.f32 	%f278, %f14, %f171, %f170;
	add.s32 	%r85, %r85, 8;
$L__BB0_21:
	setp.eq.s32 	%p16, %r34, 0;
	@%p16 bra 	$L__BB0_27;
	and.b32  	%r37, %r61, 3;
	setp.lt.u32 	%p17, %r34, 4;
	@%p17 bra 	$L__BB0_24;
	add.s32 	%r68, %r85, %r25;
	mul.wide.s32 	%rd42, %r68, 4;
	add.s64 	%rd43, %rd1, %rd42;
	ld.global.f32 	%f173, [%rd43];
	fma.rn.f32 	%f174, %f14, %f173, %f278;
	ld.global.f32 	%f175, [%rd43+4];
	fma.rn.f32 	%f176, %f14, %f175, %f174;
	ld.global.f32 	%f177, [%rd43+8];
	fma.rn.f32 	%f178, %f14, %f177, %f176;
	ld.global.f32 	%f179, [%rd43+12];
	fma.rn.f32 	%f278, %f14, %f179, %f178;
	add.s32 	%r85, %r85, 4;
$L__BB0_24:
	setp.eq.s32 	%p18, %r37, 0;
	@%p18 bra 	$L__BB0_27;
	add.s32 	%r88, %r85, %r25;
	neg.s32 	%r87, %r37;
$L__BB0_26:
	.pragma "nounroll";
	mul.wide.s32 	%rd44, %r88, 4;
	add.s64 	%rd45, %rd1, %rd44;
	ld.global.f32 	%f180, [%rd45];
	fma.rn.f32 	%f278, %f14, %f180, %f278;
	add.s32 	%r88, %r88, 1;
	add.s32 	%r87, %r87, 1;
	setp.ne.s32 	%p19, %r87, 0;
	@%p19 bra 	$L__BB0_26;
$L__BB0_27:
	shl.b32 	%r69, %r1, 2;
	mov.u32 	%r70, _ZZ21gradientDescentKernelPfS_S_S_iifE11grad_shared;
	add.s32 	%r46, %r70, %r69;
	st.shared.f32 	[%r46], %f278;
	bar.sync 	0;
	setp.lt.u32 	%p20, %r89, 2;
	@%p20 bra 	$L__BB0_31;
$L__BB0_28:
	shr.u32 	%r48, %r89, 1;
	setp.ge.u32 	%p21, %r1, %r48;
	@%p21 bra 	$L__BB0_30;
	shl.b32 	%r71, %r48, 2;
	add.s32 	%r72, %r46, %r71;
	ld.shared.f32 	%f181, [%r72];
	ld.shared.f32 	%f182, [%r46];
	add.f32 	%f183, %f181, %f182;
	st.shared.f32 	[%r46], %f183;
$L__BB0_30:
	bar.sync 	0;
	setp.gt.u32 	%p22, %r89, 3;
	mov.u32 	%r89, %r48;
	@%p22 bra 	$L__BB0_28;
$L__BB0_31:
	setp.ne.s32 	%p23, %r1, 0;
	@%p23 bra 	$L__BB0_33;
	ld.shared.f32 	%f184, [_ZZ21gradientDescentKernelPfS_S_S_iifE11grad_shared];
	atom.global.add.f32 	%f185, [%rd3], %f184;
$L__BB0_33:
	bar.sync 	0;
	setp.ne.s32 	%p24, %r3, 0;
	setp.lt.s32 	%p25, %r61, 1;
	or.pred  	%p26, %p24, %p25;
	@%p26 bra 	$L__BB0_45;
	cvt.rn.f32.s32 	%f28, %r60;
	and.b32  	%r49, %r61, 7;
	setp.lt.u32 	%p27, %r61, 8;
	mov.b32 	%r92, 0;
	@%p27 bra 	$L__BB0_37;
	and.b32  	%r92, %r61, 2147483640;
	neg.s32 	%r90, %r92;
	add.s64 	%rd58, %rd3, 16;
	add.s64 	%rd57, %rd2, 16;
$L__BB0_36:
	.pragma "nounroll";
	ld.global.f32 	%f186, [%rd58+-16];
	mul.f32 	%f187, %f29, %f186;
	div.rn.f32 	%f188, %f187, %f28;
	ld.global.f32 	%f189, [%rd57+-16];
	sub.f32 	%f190, %f189, %f188;
	st.global.f32 	[%rd57+-16], %f190;
	ld.global.f32 	%f191, [%rd58+-12];
	mul.f32 	%f192, %f29, %f191;
	div.rn.f32 	%f193, %f192, %f28;
	ld.global.f32 	%f194, [%rd57+-12];
	sub.f32 	%f195, %f194, %f193;
	st.global.f32 	[%rd57+-12], %f195;
	ld.global.f32 	%f196, [%rd58+-8];
	mul.f32 	%f197, %f29, %f196;
	div.rn.f32 	%f198, %f197, %f28;
	ld.global.f32 	%f199, [%rd57+-8];
	sub.f32 	%f200, %f199, %f198;
	st.global.f32 	[%rd57+-8], %f200;
	ld.global.f32 	%f201, [%rd58+-4];
	mul.f32 	%f202, %f29, %f201;
	div.rn.f32 	%f203, %f202, %f28;
	ld.global.f32 	%f204, [%rd57+-4];
	sub.f32 	%f205, %f204, %f203;
	st.global.f32 	[%rd57+-4], %f205;
	ld.global.f32 	%f206, [%rd58];
	mul.f32 	%f207, %f29, %f206;
	div.rn.f32 	%f208, %f207, %f28;
	ld.global.f32 	%f209, [%rd57];
	sub.f32 	%f210, %f209, %f208;
	st.global.f32 	[%rd57], %f210;
	ld.global.f32 	%f211, [%rd58+4];
	mul.f32 	%f212, %f29, %f211;
	div.rn.f32 	%f213, %f212, %f28;
	ld.global.f32 	%f214, [%rd57+4];
	sub.f32 	%f215, %f214, %f213;
	st.global.f32 	[%rd57+4], %f215;
	ld.global.f32 	%f216, [%rd58+8];
	mul.f32 	%f217, %f29, %f216;
	div.rn.f32 	%f218, %f217, %f28;
	ld.global.f32 	%f219, [%rd57+8];
	sub.f32 	%f220, %f219, %f218;
	st.global.f32 	[%rd57+8], %f220;
	ld.global.f32 	%f221, [%rd58+12];
	mul.f32 	%f222, %f29, %f221;
	div.rn.f32 	%f223, %f222, %f28;
	ld.global.f32 	%f224, [%rd57+12];
	sub.f32 	%f225, %f224, %f223;
	st.global.f32 	[%rd57+12], %f225;
	add.s32 	%r90, %r90, 8;
	add.s64 	%rd58, %rd58, 32;
	add.s64 	%rd57, %rd57, 32;
	setp.ne.s32 	%p28, %r90, 0;
	@%p28 bra 	$L__BB0_36;
$L__BB0_37:
	setp.eq.s32 	%p29, %r49, 0;
	@%p29 bra 	$L__BB0_45;
	and.b32  	%r55, %r61, 3;
	setp.lt.u32 	%p30, %r49, 4;
	@%p30 bra 	$L__BB0_40;
	mul.wide.u32 	%rd46, %r92, 4;
	add.s64 	%rd47, %rd3, %rd46;
	ld.global.f32 	%f226, [%rd47];
	mul.f32 	%f227, %f29, %f226;
	div.rn.f32 	%f228, %f227, %f28;
	add.s64 	%rd48, %rd2, %rd46;
	ld.global.f32 	%f229, [%rd48];
	sub.f32 	%f230, %f229, %f228;
	st.global.f32 	[%rd48], %f230;
	ld.global.f32 	%f231, [%rd47+4];
	mul.f32 	%f232, %f29, %f231;
	div.rn.f32 	%f233, %f232, %f28;
	ld.global.f32 	%f234, [%rd48+4];
	sub.f32 	%f235, %f234, %f233;
	st.global.f32 	[%rd48+4], %f235;
	ld.global.f32 	%f236, [%rd47+8];
	mul.f32 	%f237, %f29, %f236;
	div.rn.f32 	%f238, %f237, %f28;
	ld.global.f32 	%f239, [%rd48+8];
	sub.f32 	%f240, %f239, %f238;
	st.global.f32 	[%rd48+8], %f240;
	ld.global.f32 	%f241, [%rd47+12];
	mul.f32 	%f242, %f29, %f241;
	div.rn.f32 	%f243, %f242, %f28;
	ld.global.f32 	%f244, [%rd48+12];
	sub.f32 	%f245, %f244, %f243;
	st.global.f32 	[%rd48+12], %f245;
	add.s32 	%r92, %r92, 4;
$L__BB0_40:
	setp.eq.s32 	%p31, %r55, 0;
	@%p31 bra 	$L__BB0_45;
	setp.eq.s32 	%p32, %r55, 1;
	@%p32 bra 	$L__BB0_43;
	mul.wide.u32 	%rd49, %r92, 4;
	add.s64 	%rd50, %rd3, %rd49;
	ld.global.f32 	%f246, [%rd50];
	mul.f32 	%f247, %f29, %f246;
	div.rn.f32 	%f248, %f247, %f28;
	add.s64 	%rd51, %rd2, %rd49;
	ld.global.f32 	%f249, [%rd51];
	sub.f32 	%f250, %f249, %f248;
	st.global.f32 	[%rd51], %f250;
	ld.global.f32 	%f251, [%rd50+4];
	mul.f32 	%f252, %f29, %f251;
	div.rn.f32 	%f253, %f252, %f28;
	ld.global.f32 	%f254, [%rd51+4];
	sub.f32 	%f255, %f254, %f253;
	st.global.f32 	[%rd51+4], %f255;
	add.s32 	%r92, %r92, 2;
$L__BB0_43:
	and.b32  	%r74, %r61, 1;
	setp.eq.b32 	%p33, %r74, 1;
	not.pred 	%p34, %p33;
	@%p34 bra 	$L__BB0_45;
	mul.wide.u32 	%rd52, %r92, 4;
	add.s64 	%rd53, %rd3, %rd52;
	ld.global.f32 	%f256, [%rd53];
	mul.f32 	%f257, %f29, %f256;
	div.rn.f32 	%f258, %f257, %f28;
	add.s64 	%rd54, %rd2, %rd52;
	ld.global.f32 	%f259, [%rd54];
	sub.f32 	%f260, %f259, %f258;
	st.global.f32 	[%rd54], %f260;
$L__BB0_45:
	ret;

}


// ===== COMPILED SASS (sm_100) =====

	.target	sm_100

	.elftype	@"ET_EXEC"


//--------------------- .note.nv.tkinfo           --------------------------
	.section	.note.nv.tkinfo,"",@"SHT_NOTE"
	.sectionflags	@"SHF_NOTE_NV_TKINFO"
	.tkinfo
        /*0018*/ 	.word	0x00000002
        /*0030*/ 	.string	""
        /*0030*/ 	.string	"ptxas"
        /*0030*/ 	.string	"Cuda compilation tools, release 13.0, V13.0.88"
        /*0030*/ 	.string	"Build cuda_13.0.r13.0/compiler.36424714_0"
        /*0030*/ 	.string	"-arch sm_100 -m 64 "



//--------------------- .note.nv.cuinfo           --------------------------
	.section	.note.nv.cuinfo,"",@"SHT_NOTE"
	.sectionflags	@"SHF_NOTE_NV_CUINFO"
        /*0018*/ 	.short	0x0002
        /*001a*/ 	.short	0x0064
        /*001c*/ 	.short	0x0082
	.zero		2


//--------------------- .nv.info                  --------------------------
	.section	.nv.info,"",@"SHT_CUDA_INFO"
	.align	4


	//----- nvinfo : EIATTR_REGCOUNT
	.align		4
        /*0000*/ 	.byte	0x04, 0x2f
        /*0002*/ 	.short	(.L_1 - .L_0)
	.align		4
.L_0:
        /*0004*/ 	.word	index@(_Z21gradientDescentKernelPfS_S_S_iif)
        /*0008*/ 	.word	0x0000001f


	//----- nvinfo : EIATTR_FRAME_SIZE
	.align		4
.L_1:
        /*000c*/ 	.byte	0x04, 0x11
        /*000e*/ 	.short	(.L_3 - .L_2)
	.align		4
.L_2:
        /*0010*/ 	.word	index@($__internal_0_$__cuda_sm3x_div_rn_noftz_f32_slowpath)
        /*0014*/ 	.word	0x00000000


	//----- nvinfo : EIATTR_FRAME_SIZE
	.align		4
.L_3:
        /*0018*/ 	.byte	0x04, 0x11
        /*001a*/ 	.short	(.L_5 - .L_4)
	.align		4
.L_4:
        /*001c*/ 	.word	index@(_Z21gradientDescentKernelPfS_S_S_iif)
        /*0020*/ 	.word	0x00000000


	//----- nvinfo : EIATTR_MIN_STACK_SIZE
	.align		4
.L_5:
        /*0024*/ 	.byte	0x04, 0x12
        /*0026*/ 	.short	(.L_7 - .L_6)
	.align		4
.L_6:
        /*0028*/ 	.word	index@(_Z21gradientDescentKernelPfS_S_S_iif)
        /*002c*/ 	.word	0x00000000
.L_7:


//--------------------- .nv.compat                --------------------------
	.section	.nv.compat,"",@"SHT_CUDA_COMPAT_INFO"
	.align	4
        /*0000*/ 	.byte	0x02, 0x09, 0x00, 0x00, 0x02, 0x02, 0x01, 0x00, 0x02, 0x05, 0x05, 0x00, 0x03, 0x07, 0x01, 0x01
        /*0010*/ 	.byte	0x02, 0x03, 0x00, 0x00, 0x02, 0x06, 0x01, 0x00, 0x04, 0x0b, 0x08, 0x00, 0x01, 0x00, 0x00, 0x00
        /*0020*/ 	.byte	0x00, 0x00, 0x00, 0x00


//--------------------- .nv.info._Z21gradientDescentKernelPfS_S_S_iif --------------------------
	.section	.nv.info._Z21gradientDescentKernelPfS_S_S_iif,"",@"SHT_CUDA_INFO"
	.sectionflags	@""
	.align	4


	//----- nvinfo : EIATTR_CUDA_API_VERSION
	.align		4
        /*0000*/ 	.byte	0x04, 0x37
        /*0002*/ 	.short	(.L_9 - .L_8)
.L_8:
        /*0004*/ 	.word	0x00000082


	//----- nvinfo : EIATTR_KPARAM_INFO
	.align		4
.L_9:
        /*0008*/ 	.byte	0x04, 0x17
        /*000a*/ 	.short	(.L_11 - .L_10)
.L_10:
        /*000c*/ 	.word	0x00000000
        /*0010*/ 	.short	0x0006
        /*0012*/ 	.short	0x0028
        /*0014*/ 	.byte	0x00, 0xf0, 0x11, 0x00


	//----- nvinfo : EIATTR_KPARAM_INFO
	.align		4
.L_11:
        /*0018*/ 	.byte	0x04, 0x17
        /*001a*/ 	.short	(.L_13 - .L_12)
.L_12:
        /*001c*/ 	.word	0x00000000
        /*0020*/ 	.short	0x0005
        /*0022*/ 	.short	0x0024
        /*0024*/ 	.byte	0x00, 0xf0, 0x11, 0x00


	//----- nvinfo : EIATTR_KPARAM_INFO
	.align		4
.L_13:
        /*0028*/ 	.byte	0x04, 0x17
        /*002a*/ 	.short	(.L_15 - .L_14)
.L_14:
        /*002c*/ 	.word	0x00000000
        /*0030*/ 	.short	0x0004
        /*0032*/ 	.short	0x0020
        /*0034*/ 	.byte	0x00, 0xf0, 0x11, 0x00


	//----- nvinfo : EIATTR_KPARAM_INFO
	.align		4
.L_15:
        /*0038*/ 	.byte	0x04, 0x17
        /*003a*/ 	.short	(.L_17 - .L_16)
.L_16:
        /*003c*/ 	.word	0x00000000
        /*0040*/ 	.short	0x0003
        /*0042*/ 	.short	0x0018
        /*0044*/ 	.byte	0x00, 0xf5, 0x21, 0x00


	//----- nvinfo : EIATTR_KPARAM_INFO
	.align		4
.L_17:
        /*0048*/ 	.byte	0x04, 0x17
        /*004a*/ 	.short	(.L_19 - .L_18)
.L_18:
        /*004c*/ 	.word	0x00000000
        /*0050*/ 	.short	0x0002
        /*0052*/ 	.short	0x0010
        /*0054*/ 	.byte	0x00, 0xf5, 0x21, 0x00


	//----- nvinfo : EIATTR_KPARAM_INFO
	.align		4
.L_19:
        /*0058*/ 	.byte	0x04, 0x17
        /*005a*/ 	.short	(.L_21 - .L_20)
.L_20:
        /*005c*/ 	.word	0x00000000
        /*0060*/ 	.short	0x0001
        /*0062*/ 	.short	0x0008
        /*0064*/ 	.byte	0x00, 0xf5, 0x21, 0x00


	//----- nvinfo : EIATTR_KPARAM_INFO
	.align		4
.L_21:
        /*0068*/ 	.byte	0x04, 0x17
        /*006a*/ 	.short	(.L_23 - .L_22)
.L_22:
        /*006c*/ 	.word	0x00000000
        /*0070*/ 	.short	0x0000
        /*0072*/ 	.short	0x0000
        /*0074*/ 	.byte	0x00, 0xf5, 0x21, 0x00


	//----- nvinfo : EIATTR_SPARSE_MMA_MASK
	.align		4
.L_23:
        /*0078*/ 	.byte	0x03, 0x50
        /*007a*/ 	.short	0x0000


	//----- nvinfo : EIATTR_MAXREG_COUNT
	.align		4
        /*007c*/ 	.byte	0x03, 0x1b
        /*007e*/ 	.short	0x00ff


	//----- nvinfo : EIATTR_NUM_BARRIERS
	.align		4
        /*0080*/ 	.byte	0x02, 0x4c
        /*0082*/ 	.byte	0x01
	.zero		1


	//----- nvinfo : EIATTR_MERCURY_ISA_VERSION
	.align		4
        /*0084*/ 	.byte	0x03, 0x5f
        /*0086*/ 	.short	0x0101


	//----- nvinfo : EIATTR_VRC_CTA_INIT_COUNT
	.align		4
        /*0088*/ 	.byte	0x02, 0x4a
	.zero		1
	.zero		1


	//----- nvinfo : EIATTR_EXIT_INSTR_OFFSETS
	.align		4
        /*008c*/ 	.byte	0x04, 0x1c
        /*008e*/ 	.short	(.L_25 - .L_24)


	//   ....[0]....
.L_24:
        /*0090*/ 	.word	0x000013b0


	//   ....[1]....
        /*0094*/ 	.word	0x00001d80


	//   ....[2]....
        /*0098*/ 	.word	0x00002270


	//   ....[3]....
        /*009c*/ 	.word	0x00002540


	//   ....[4]....
        /*00a0*/ 	.word	0x000026a0


	//----- nvinfo : EIATTR_CRS_STACK_SIZE
	.align		4
.L_25:
        /*00a4*/ 	.byte	0x04, 0x1e
        /*00a6*/ 	.short	(.L_27 - .L_26)
.L_26:
        /*00a8*/ 	.word	0x00000000


	//----- nvinfo : EIATTR_CBANK_PARAM_SIZE
	.align		4
.L_27:
        /*00ac*/ 	.byte	0x03, 0x19
        /*00ae*/ 	.short	0x002c


	//----- nvinfo : EIATTR_PARAM_CBANK
	.align		4
        /*00b0*/ 	.byte	0x04, 0x0a
        /*00b2*/ 	.short	(.L_29 - .L_28)
	.align		4
.L_28:
        /*00b4*/ 	.word	index@(.nv.constant0._Z21gradientDescentKernelPfS_S_S_iif)
        /*00b8*/ 	.short	0x0380
        /*00ba*/ 	.short	0x002c


	//----- nvinfo : EIATTR_SW_WAR
	.align		4
.L_29:
        /*00bc*/ 	.byte	0x04, 0x36
        /*00be*/ 	.short	(.L_31 - .L_30)
.L_30:
        /*00c0*/ 	.word	0x00000008
.L_31:


//--------------------- .nv.callgraph             --------------------------
	.section	.nv.callgraph,"",@"SHT_CUDA_CALLGRAPH"
	.align	4
	.sectionentsize	8
	.align		4
        /*0000*/ 	.word	0x00000000
	.align		4
        /*0004*/ 	.word	0xffffffff
	.align		4
        /*0008*/ 	.word	0x00000000
	.align		4
        /*000c*/ 	.word	0xfffffffe
	.align		4
        /*0010*/ 	.word	0x00000000
	.align		4
        /*0014*/ 	.word	0xfffffffd
	.align		4
        /*0018*/ 	.word	0x00000000
	.align		4
        /*001c*/ 	.word	0xfffffffc


//--------------------- .text._Z21gradientDescentKernelPfS_S_S_iif --------------------------
	.section	.text._Z21gradientDescentKernelPfS_S_S_iif,"ax",@progbits
	.align	128
        .global         _Z21gradientDescentKernelPfS_S_S_iif
        .type           _Z21gradientDescentKernelPfS_S_S_iif,@function
        .size           _Z21gradientDescentKernelPfS_S_S_iif,(.L_x_45 - _Z21gradientDescentKernelPfS_S_S_iif)
        .other          _Z21gradientDescentKernelPfS_S_S_iif,@"STO_CUDA_ENTRY STV_DEFAULT"
_Z21gradientDescentKernelPfS_S_S_iif:
.text._Z21gradientDescentKernelPfS_S_S_iif:
[----:B------:R-:W-:Y:S01]  /*0000*/  LDC R1, c[0x0][0x37c] ;  /* 0x0000df00ff017b82 */ /* 0x000fe20000000800 */
[----:B------:R-:W0:Y:S07]  /*0010*/  S2R R0, SR_TID.X ;  /* 0x0000000000007919 */ /* 0x000e2e0000002100 */
[----:B------:R-:W0:Y:S01]  /*0020*/  S2UR UR4, SR_CTAID.X ;  /* 0x00000000000479c3 */ /* 0x000e220000002500 */
[----:B------:R-:W1:Y:S01]  /*0030*/  LDCU UR5, c[0x0][0x3a0] ;  /* 0x00007400ff0577ac */ /* 0x000e620008000800 */
[----:B------:R-:W-:Y:S01]  /*0040*/  BSSY.RECONVERGENT B0, `(.L_x_0) ;  /* 0x0000115000007945 */ /* 0x000fe20003800200 */
[----:B------:R-:W-:Y:S01]  /*0050*/  HFMA2 R4, -RZ, RZ, 0, 0 ;  /* 0x00000000ff047431 */ /* 0x000fe200000001ff */
[----:B------:R-:W2:Y:S04]  /*0060*/  LDCU.64 UR10, c[0x0][0x358] ;  /* 0x00006b00ff0a77ac */ /* 0x000ea80008000a00 */
[----:B------:R-:W0:Y:S02]  /*0070*/  LDC R7, c[0x0][0x360] ;  /* 0x0000d800ff077b82 */ /* 0x000e240000000800 */
[----:B0-----:R-:W-:-:S05]  /*0080*/  IMAD R6, R7, UR4, R0 ;  /* 0x0000000407067c24 */ /* 0x001fca000f8e0200 */
[----:B-1----:R-:W-:-:S13]  /*0090*/  ISETP.GE.AND P0, PT, R6, UR5, PT ;  /* 0x0000000506007c0c */ /* 0x002fda000bf06270 */
[----:B--2---:R-:W-:Y:S05]  /*00a0*/  @P0 BRA `(.L_x_1) ;  /* 0x0000001000380947 */ /* 0x004fea0003800000 */
[----:B------:R-:W0:Y:S01]  /*00b0*/  LDCU UR8, c[0x0][0x3a4] ;  /* 0x00007480ff0877ac */ /* 0x000e220008000800 */
[----:B------:R-:W-:Y:S01]  /*00c0*/  MOV R13, RZ ;  /* 0x000000ff000d7202 */ /* 0x000fe20000000f00 */
[----:B0-----:R-:W-:-:S09]  /*00d0*/  UISETP.GE.AND UP0, UPT, UR8, 0x1, UPT ;  /* 0x000000010800788c */ /* 0x001fd2000bf06270 */
[----:B------:R-:W-:Y:S05]  /*00e0*/  BRA.U !UP0, `(.L_x_2) ;  /* 0x0000000908687547 */ /* 0x000fea000b800000 */
[----:B------:R-:W-:Y:S01]  /*00f0*/  UISETP.GE.U32.AND UP2, UPT, UR8, 0x10, UPT ;  /* 0x000000100800788c */ /* 0x000fe2000bf46070 */
[----:B------:R-:W-:Y:S01]  /*0100*/  HFMA2 R8, -RZ, RZ, 0, 0 ;  /* 0x00000000ff087431 */ /* 0x000fe200000001ff */
[----:B------:R-:W-:Y:S02]  /*0110*/  ULOP3.LUT UR9, UR8, 0xf, URZ, 0xc0, !UPT ;  /* 0x0000000f08097892 */ /* 0x000fe4000f8ec0ff */
[----:B------:R-:W-:Y:S01]  /*0120*/  IMAD R9, R6, UR8, RZ ;  /* 0x0000000806097c24 */ /* 0x000fe2000f8e02ff */
[----:B------:R-:W-:Y:S01]  /*0130*/  MOV R13, RZ ;  /* 0x000000ff000d7202 */ /* 0x000fe20000000f00 */
[----:B------:R-:W-:-:S03]  /*0140*/  UISETP.NE.AND UP1, UPT, UR9, URZ, UPT ;  /* 0x000000ff0900728c */ /* 0x000fc6000bf25270 */
[----:B------:R-:W-:Y:S08]  /*0150*/  BRA.U !UP2, `(.L_x_3) ;  /* 0x000000050a187547 */ /* 0x000ff0000b800000 */
[----:B------:R-:W0:Y:S01]  /*0160*/  LDCU.64 UR4, c[0x0][0x390] ;  /* 0x00007200ff0477ac */ /* 0x000e220008000a00 */
[----:B------:R-:W-:Y:S02]  /*0170*/  MOV R13, RZ ;  /* 0x000000ff000d7202 */ /* 0x000fe40000000f00 */
[----:B------:R-:W-:Y:S01]  /*0180*/  MOV R10, R9 ;  /* 0x00000009000a7202 */ /* 0x000fe20000000f00 */
[----:B------:R-:W1:Y:S01]  /*0190*/  LDCU.64 UR6, c[0x0][0x380] ;  /* 0x00007000ff0677ac */ /* 0x000e620008000a00 */
[----:B------:R-:W-:-:S04]  /*01a0*/  ULOP3.LUT UR12, UR8, 0x7ffffff0, URZ, 0xc0, !UPT ;  /* 0x7ffffff0080c7892 */ /* 0x000fc8000f8ec0ff */
[----:B------:R-:W-:Y:S02]  /*01b0*/  UIADD3 UR13, UPT, UPT, -UR12, URZ, URZ ;  /* 0x000000ff0c0d7290 */ /* 0x000fe4000fffe1ff */
[----:B------:R-:W-:Y:S01]  /*01c0*/  MOV R8, UR12 ;  /* 0x0000000c00087c02 */ /* 0x000fe20008000f00 */
[----:B0-----:R-:W-:-:S04]  /*01d0*/  UIADD3 UR4, UP3, UPT, UR4, 0x20, URZ ;  /* 0x0000002004047890 */ /* 0x001fc8000ff7e0ff */
[----:B------:R-:W-:Y:S02]  /*01e0*/  UIADD3.X UR5, UPT, UPT, URZ, UR5, URZ, UP3, !UPT ;  /* 0x00000005ff057290 */ /* 0x000fe40009ffe4ff */
[----:B-1----:R-:W-:Y:S01]  /*01f0*/  UIADD3 UR6, UP2, UPT, UR6, 0x20, URZ ;  /* 0x0000002006067890 */ /* 0x002fe2000ff5e0ff */
[----:B------:R-:W-:-:S03]  /*0200*/  MOV R2, UR4 ;  /* 0x0000000400027c02 */ /* 0x000fc60008000f00 */
[----:B------:R-:W-:Y:S01]  /*0210*/  MOV R3, UR5 ;  /* 0x0000000500037c02 */ /* 0x000fe20008000f00 */
[----:B------:R-:W-:-:S12]  /*0220*/  UIADD3.X UR7, UPT, UPT, URZ, UR7, URZ, UP2, !UPT ;  /* 0x00000007ff077290 */ /* 0x000fd800097fe4ff */
.L_x_4:
[----:B------:R-:W-:Y:S01]  /*0230*/  MOV R4, UR6 ;  /* 0x0000000600047c02 */ /* 0x000fe20008000f00 */
[----:B------:R-:W2:Y:S01]  /*0240*/  LDG.E R15, desc[UR10][R2.64+-0x20] ;  /* 0xffffe00a020f7981 */ /* 0x000ea2000c1e1900 */
[----:B------:R-:W-:-:S03]  /*0250*/  MOV R5, UR7 ;  /* 0x0000000700057c02 */ /* 0x000fc60008000f00 */
[----:B------:R-:W3:Y:S01]  /*0260*/  LDG.E R25, desc[UR10][R2.64+-0x1c] ;  /* 0xffffe40a02197981 */ /* 0x000ee2000c1e1900 */
[----:B------:R-:W-:-:S03]  /*0270*/  IMAD.WIDE R4, R10, 0x4, R4 ;  /* 0x000000040a047825 */ /* 0x000fc600078e0204 */
[----:B------:R-:W4:Y:S04]  /*0280*/  LDG.E R17, desc[UR10][R2.64+-0x18] ;  /* 0xffffe80a02117981 */ /* 0x000f28000c1e1900 */
[----:B------:R-:W2:Y:S04]  /*0290*/  LDG.E R14, desc[UR10][R4.64+-0x20] ;  /* 0xffffe00a040e7981 */ /* 0x000ea8000c1e1900 */
[----:B------:R-:W3:Y:S04]  /*02a0*/  LDG.E R16, desc[UR10][R4.64+-0x1c] ;  /* 0xffffe40a04107981 */ /* 0x000ee8000c1e1900 */
[----:B------:R-:W4:Y:S04]  /*02b0*/  LDG.E R18, desc[UR10][R4.64+-0x18] ;  /* 0xffffe80a04127981 */ /* 0x000f28000c1e1900 */
[----:B------:R-:W5:Y:S04]  /*02c0*/  LDG.E R21, desc[UR10][R2.64+-0x14] ;  /* 0xffffec0a02157981 */ /* 0x000f68000c1e1900 */
[----:B------:R-:W5:Y:S04]  /*02d0*/  LDG.E R22, desc[UR10][R4.64+-0x14] ;  /* 0xffffec0a04167981 */ /* 0x000f68000c1e1900 */
[----:B------:R-:W5:Y:S04]  /*02e0*/  LDG.E R23, desc[UR10][R2.64+-0x10] ;  /* 0xfffff00a02177981 */ /* 0x000f68000c1e1900 */
[----:B------:R-:W5:Y:S04]  /*02f0*/  LDG.E R24, desc[UR10][R4.64+-0x10] ;  /* 0xfffff00a04187981 */ /* 0x000f68000c1e1900 */
[----:B------:R-:W5:Y:S04]  /*0300*/  LDG.E R19, desc[UR10][R2.64+-0xc] ;  /* 0xfffff40a02137981 */ /* 0x000f68000c1e1900 */
[----:B------:R-:W5:Y:S04]  /*0310*/  LDG.E R20, desc[UR10][R4.64+-0xc] ;  /* 0xfffff40a04147981 */ /* 0x000f68000c1e1900 */
[----:B------:R-:W5:Y:S04]  /*0320*/  LDG.E R11, desc[UR10][R2.64+-0x8] ;  /* 0xfffff80a020b7981 */ /* 0x000f68000c1e1900 */
[----:B------:R-:W5:Y:S04]  /*0330*/  LDG.E R12, desc[UR10][R4.64+-0x8] ;  /* 0xfffff80a040c7981 */ /* 0x000f68000c1e1900 */
[----:B------:R-:W5:Y:S01]  /*0340*/  LDG.E R26, desc[UR10][R2.64+0x1c] ;  /* 0x00001c0a021a7981 */ /* 0x000f62000c1e1900 */
[----:B--2---:R-:W-:-:S03]  /*0350*/  FFMA R15, R14, R15, R13 ;  /* 0x0000000f0e0f7223 */ /* 0x004fc6000000000d */
[----:B------:R-:W2:Y:S04]  /*0360*/  LDG.E R13, desc[UR10][R2.64+-0x4] ;  /* 0xfffffc0a020d7981 */ /* 0x000ea8000c1e1900 */
[----:B------:R-:W2:Y:S01]  /*0370*/  LDG.E R14, desc[UR10][R4.64+-0x4] ;  /* 0xfffffc0a040e7981 */ /* 0x000ea2000c1e1900 */
[----:B---3--:R-:W-:-:S03]  /*0380*/  FFMA R25, R16, R25, R15 ;  /* 0x0000001910197223 */ /* 0x008fc6000000000f */
[----:B------:R-:W3:Y:S01]  /*0390*/  LDG.E R15, desc[UR10][R2.64] ;  /* 0x0000000a020f7981 */ /* 0x000ee2000c1e1900 */
[----:B----4-:R-:W-:-:S03]  /*03a0*/  FFMA R25, R18, R17, R25 ;  /* 0x0000001112197223 */ /* 0x010fc60000000019 */
[----:B------:R-:W3:Y:S04]  /*03b0*/  LDG.E R16, desc[UR10][R4.64] ;  /* 0x0000000a04107981 */ /* 0x000ee8000c1e1900 */
[----:B------:R-:W4:Y:S01]  /*03c0*/  LDG.E R17, desc[UR10][R2.64+0x4] ;  /* 0x0000040a02117981 */ /* 0x000f22000c1e1900 */
[----:B-----5:R-:W-:-:S03]  /*03d0*/  FFMA R25, R22, R21, R25 ;  /* 0x0000001516197223 */ /* 0x020fc60000000019 */
[----:B------:R-:W4:Y:S04]  /*03e0*/  LDG.E R18, desc[UR10][R4.64+0x4] ;  /* 0x0000040a04127981 */ /* 0x000f28000c1e1900 */
[----:B------:R-:W5:Y:S01]  /*03f0*/  LDG.E R22, desc[UR10][R2.64+0x8] ;  /* 0x0000080a02167981 */ /* 0x000f62000c1e1900 */
[----:B------:R-:W-:-:S03]  /*0400*/  FFMA R25, R24, R23, R25 ;  /* 0x0000001718197223 */ /* 0x000fc60000000019 */
[----:B------:R-:W5:Y:S04]  /*0410*/  LDG.E R21, desc[UR10][R4.64+0x8] ;  /* 0x0000080a04157981 */ /* 0x000f68000c1e1900 */
[----:B------:R-:W5:Y:S01]  /*0420*/  LDG.E R24, desc[UR10][R2.64+0xc] ;  /* 0x00000c0a02187981 */ /* 0x000f62000c1e1900 */
[----:B------:R-:W-:-:S03]  /*0430*/  FFMA R25, R20, R19, R25 ;  /* 0x0000001314197223 */ /* 0x000fc60000000019 */
[----:B------:R-:W5:Y:S04]  /*0440*/  LDG.E R23, desc[UR10][R4.64+0xc] ;  /* 0x00000c0a04177981 */ /* 0x000f68000c1e1900 */
[----:B------:R-:W5:Y:S01]  /*0450*/  LDG.E R20, desc[UR10][R2.64+0x10] ;  /* 0x0000100a02147981 */ /* 0x000f62000c1e1900 */
[----:B------:R-:W-:-:S03]  /*0460*/  FFMA R25, R12, R11, R25 ;  /* 0x0000000b0c197223 */ /* 0x000fc60000000019 */
[----:B------:R-:W5:Y:S04]  /*0470*/  LDG.E R19, desc[UR10][R4.64+0x10] ;  /* 0x0000100a04137981 */ /* 0x000f68000c1e1900 */
[----:B------:R-:W5:Y:S04]  /*0480*/  LDG.E R12, desc[UR10][R2.64+0x14] ;  /* 0x0000140a020c7981 */ /* 0x000f68000c1e1900 */
[----:B------:R-:W5:Y:S01]  /*0490*/  LDG.E R11, desc[UR10][R4.64+0x14] ;  /* 0x0000140a040b7981 */ /* 0x000f62000c1e1900 */
[----:B--2---:R-:W-:-:S03]  /*04a0*/  FFMA R27, R14, R13, R25 ;  /* 0x0000000d0e1b7223 */ /* 0x004fc60000000019 */
[----:B------:R0:W2:Y:S04]  /*04b0*/  LDG.E R13, desc[UR10][R2.64+0x18] ;  /* 0x0000180a020d7981 */ /* 0x0000a8000c1e1900 */
[----:B------:R-:W2:Y:S04]  /*04c0*/  LDG.E R14, desc[UR10][R4.64+0x18] ;  /* 0x0000180a040e7981 */ /* 0x000ea8000c1e1900 */
[----:B------:R-:W2:Y:S01]  /*04d0*/  LDG.E R25, desc[UR10][R4.64+0x1c] ;  /* 0x00001c0a04197981 */ /* 0x000ea2000c1e1900 */
[----:B---3--:R-:W-:-:S04]  /*04e0*/  FFMA R15, R16, R15, R27 ;  /* 0x0000000f100f7223 */ /* 0x008fc8000000001b */
[----:B----4-:R-:W-:Y:S01]  /*04f0*/  FFMA R18, R18, R17, R15 ;  /* 0x0000001112127223 */ /* 0x010fe2000000000f */
[----:B------:R-:W-:-:S03]  /*0500*/  UIADD3 UR13, UPT, UPT, UR13, 0x10, URZ ;  /* 0x000000100d0d7890 */ /* 0x000fc6000fffe0ff */
[----:B-----5:R-:W-:Y:S01]  /*0510*/  FFMA R18, R21, R22, R18 ;  /* 0x0000001615127223 */ /* 0x020fe20000000012 */
[----:B------:R-:W-:-:S03]  /*0520*/  UISETP.NE.AND UP2, UPT, UR13, URZ, UPT ;  /* 0x000000ff0d00728c */ /* 0x000fc6000bf45270 */
[----:B------:R-:W-:-:S04]  /*0530*/  FFMA R18, R23, R24, R18 ;  /* 0x0000001817127223 */ /* 0x000fc80000000012 */
[----:B------:R-:W-:Y:S01]  /*0540*/  FFMA R18, R19, R20, R18 ;  /* 0x0000001413127223 */ /* 0x000fe20000000012 */
[----:B0-----:R-:W-:-:S03]  /*0550*/  IADD3 R2, P0, PT, R2, 0x40, RZ ;  /* 0x0000004002027810 */ /* 0x001fc60007f1e0ff */
[----:B------:R-:W-:Y:S01]  /*0560*/  FFMA R11, R11, R12, R18 ;  /* 0x0000000c0b0b7223 */ /* 0x000fe20000000012 */
[----:B------:R-:W-:Y:S02]  /*0570*/  IADD3.X R3, PT, PT, RZ, R3, RZ, P0, !PT ;  /* 0x00000003ff037210 */ /* 0x000fe400007fe4ff */
[----:B------:R-:W-:Y:S01]  /*0580*/  IADD3 R10, PT, PT, R10, 0x10, RZ ;  /* 0x000000100a0a7810 */ /* 0x000fe20007ffe0ff */
[----:B--2---:R-:W-:-:S04]  /*0590*/  FFMA R14, R14, R13, R11 ;  /* 0x0000000d0e0e7223 */ /* 0x004fc8000000000b */
[----:B------:R-:W-:Y:S01]  /*05a0*/  FFMA R13, R25, R26, R14 ;  /* 0x0000001a190d7223 */ /* 0x000fe2000000000e */
[----:B------:R-:W-:Y:S06]  /*05b0*/  BRA.U UP2, `(.L_x_4) ;  /* 0xfffffffd021c7547 */ /* 0x000fec000b83ffff */
.L_x_3:
[----:B------:R-:W-:Y:S05]  /*05c0*/  BRA.U !UP1, `(.L_x_2) ;  /* 0x0000000509307547 */ /* 0x000fea000b800000 */
[----:B------:R-:W-:Y:S02]  /*05d0*/  UISETP.GE.U32.AND UP1, UPT, UR9, 0x8, UPT ;  /* 0x000000080900788c */ /* 0x000fe4000bf26070 */
[----:B------:R-:W-:-:S04]  /*05e0*/  ULOP3.LUT UR5, UR8, 0x7, URZ, 0xc0, !UPT ;  /* 0x0000000708057892 */ /* 0x000fc8000f8ec0ff */
[----:B------:R-:W-:-:S03]  /*05f0*/  UISETP.NE.AND UP2, UPT, UR5, URZ, UPT ;  /* 0x000000ff0500728c */ /* 0x000fc6000bf45270 */
[----:B------:R-:W-:Y:S08]  /*0600*/  BRA.U !UP1, `(.L_x_5) ;  /* 0x0000000109787547 */ /* 0x000ff0000b800000 */
[----:B------:R-:W0:Y:S01]  /*0610*/  LDC.64 R4, c[0x0][0x380] ;  /* 0x0000e000ff047b82 */ /* 0x000e220000000a00 */
[----:B------:R-:W-:-:S07]  /*0620*/  IADD3 R11, PT, PT, R9, R8, RZ ;  /* 0x00000008090b7210 */ /* 0x000fce0007ffe0ff */
[----:B------:R-:W1:Y:S01]  /*0630*/  LDC.64 R2, c[0x0][0x390] ;  /* 0x0000e400ff027b82 */ /* 0x000e620000000a00 */
[----:B0-----:R-:W-:-:S05]  /*0640*/  IMAD.WIDE R4, R11, 0x4, R4 ;  /* 0x000000040b047825 */ /* 0x001fca00078e0204 */
[----:B------:R-:W2:Y:S01]  /*0650*/  LDG.E R18, desc[UR10][R4.64] ;  /* 0x0000000a04127981 */ /* 0x000ea2000c1e1900 */
[----:B-1----:R-:W-:-:S03]  /*0660*/  IMAD.WIDE.U32 R2, R8, 0x4, R2 ;  /* 0x0000000408027825 */ /* 0x002fc600078e0002 */
[----:B------:R-:W3:Y:S04]  /*0670*/  LDG.E R21, desc[UR10][R4.64+0x4] ;  /* 0x0000040a04157981 */ /* 0x000ee8000c1e1900 */
[----:B------:R-:W2:Y:S04]  /*0680*/  LDG.E R19, desc[UR10][R2.64] ;  /* 0x0000000a02137981 */ /* 0x000ea8000c1e1900 */
[----:B------:R-:W3:Y:S04]  /*0690*/  LDG.E R20, desc[UR10][R2.64+0x4] ;  /* 0x0000040a02147981 */ /* 0x000ee8000c1e1900 */
[----:B------:R-:W4:Y:S04]  /*06a0*/  LDG.E R23, desc[UR10][R4.64+0x8] ;  /* 0x0000080a04177981 */ /* 0x000f28000c1e1900 */
        /* <DEDUP_REMOVED lines=11> */
[----:B------:R-:W-:Y:S01]  /*0760*/  IADD3 R8, PT, PT, R8, 0x8, RZ ;  /* 0x0000000808087810 */ /* 0x000fe20007ffe0ff */
[----:B--2---:R-:W-:-:S04]  /*0770*/  FFMA R18, R18, R19, R13 ;  /* 0x0000001312127223 */ /* 0x004fc8000000000d */
[----:B---3--:R-:W-:-:S04]  /*0780*/  FFMA R18, R21, R20, R18 ;  /* 0x0000001415127223 */ /* 0x008fc80000000012 */
[----:B----4-:R-:W-:-:S04]  /*0790*/  FFMA R18, R23, R22, R18 ;  /* 0x0000001617127223 */ /* 0x010fc80000000012 */
[----:B-----5:R-:W-:-:S04]  /*07a0*/  FFMA R25, R25, R24, R18 ;  /* 0x0000001819197223 */ /* 0x020fc80000000012 */
[----:B------:R-:W-:-:S04]  /*07b0*/  FFMA R17, R16, R17, R25 ;  /* 0x0000001110117223 */ /* 0x000fc80000000019 */
[----:B------:R-:W-:-:S04]  /*07c0*/  FFMA R15, R12, R15, R17 ;  /* 0x0000000f0c0f7223 */ /* 0x000fc80000000011 */
[----:B------:R-:W-:-:S04]  /*07d0*/  FFMA R11, R10, R11, R15 ;  /* 0x0000000b0a0b7223 */ /* 0x000fc8000000000f */
[----:B------:R-:W-:-:S07]  /*07e0*/  FFMA R13, R14, R26, R11 ;  /* 0x0000001a0e0d7223 */ /* 0x000fce000000000b */
.L_x_5:
        /* <DEDUP_REMOVED lines=17> */
[----:B------:R-:W5:Y:S01]  /*0900*/  LDG.E R16, desc[UR10][R4.64+0xc] ;  /* 0x00000c0a04107981 */ /* 0x000f62000c1e1900 */
[----:B------:R-:W-:Y:S01]  /*0910*/  IADD3 R8, PT, PT, R8, 0x4, RZ ;  /* 0x0000000408087810 */ /* 0x000fe20007ffe0ff */
[----:B--2---:R-:W-:-:S04]  /*0920*/  FFMA R10, R10, R11, R13 ;  /* 0x0000000b0a0a7223 */ /* 0x004fc8000000000d */
[----:B---3--:R-:W-:-:S04]  /*0930*/  FFMA R10, R15, R12, R10 ;  /* 0x0000000c0f0a7223 */ /* 0x008fc8000000000a */
[----:B----4-:R-:W-:-:S04]  /*0940*/  FFMA R10, R17, R14, R10 ;  /* 0x0000000e110a7223 */ /* 0x010fc8000000000a */
[----:B-----5:R-:W-:-:S07]  /*0950*/  FFMA R13, R19, R16, R10 ;  /* 0x00000010130d7223 */ /* 0x020fce000000000a */
.L_x_6:
[----:B------:R-:W-:Y:S05]  /*0960*/  BRA.U !UP2, `(.L_x_2) ;  /* 0x000000010a487547 */ /* 0x000fea000b800000 */
[----:B------:R-:W0:Y:S01]  /*0970*/  LDC.64 R4, c[0x0][0x390] ;  /* 0x0000e400ff047b82 */ /* 0x000e220000000a00 */
[----:B------:R-:W-:Y:S01]  /*0980*/  IADD3 R11, PT, PT, R9, R8, RZ ;  /* 0x00000008090b7210 */ /* 0x000fe20007ffe0ff */
[----:B------:R-:W-:-:S06]  /*0990*/  UIADD3 UR4, UPT, UPT, -UR4, URZ, URZ ;  /* 0x000000ff04047290 */ /* 0x000fcc000fffe1ff */
[----:B------:R-:W1:Y:S01]  /*09a0*/  LDC.64 R2, c[0x0][0x380] ;  /* 0x0000e000ff027b82 */ /* 0x000e620000000a00 */
[----:B0-----:R-:W-:-:S03]  /*09b0*/  IMAD.WIDE.U32 R4, R8, 0x4, R4 ;  /* 0x0000000408047825 */ /* 0x001fc600078e0004 */
[----:B------:R-:W-:Y:S02]  /*09c0*/  MOV R10, R4 ;  /* 0x00000004000a7202 */ /* 0x000fe40000000f00 */
[----:B------:R-:W-:-:S07]  /*09d0*/  MOV R9, R5 ;  /* 0x0000000500097202 */ /* 0x000fce0000000f00 */
.L_x_7:
[----:B-1----:R-:W-:Y:S01]  /*09e0*/  IMAD.WIDE R4, R11, 0x4, R2 ;  /* 0x000000040b047825 */ /* 0x002fe200078e0202 */
[----:B------:R-:W-:-:S05]  /*09f0*/  MOV R8, R10 ;  /* 0x0000000a00087202 */ /* 0x000fca0000000f00 */
[----:B------:R-:W2:Y:S04]  /*0a00*/  LDG.E R4, desc[UR10][R4.64] ;  /* 0x0000000a04047981 */ /* 0x000ea8000c1e1900 */
[----:B------:R0:W2:Y:S01]  /*0a10*/  LDG.E R8, desc[UR10][R8.64] ;  /* 0x0000000a08087981 */ /* 0x0000a2000c1e1900 */
[----:B------:R-:W-:Y:S01]  /*0a20*/  UIADD3 UR4, UPT, UPT, UR4, 0x1, URZ ;  /* 0x0000000104047890 */ /* 0x000fe2000fffe0ff */
[----:B------:R-:W-:Y:S02]  /*0a30*/  IADD3 R10, P0, PT, R10, 0x4, RZ ;  /* 0x000000040a0a7810 */ /* 0x000fe40007f1e0ff */
[----:B------:R-:W-:Y:S01]  /*0a40*/  IADD3 R11, PT, PT, R11, 0x1, RZ ;  /* 0x000000010b0b7810 */ /* 0x000fe20007ffe0ff */
[----:B------:R-:W-:Y:S01]  /*0a50*/  UISETP.NE.AND UP1, UPT, UR4, URZ, UPT ;  /* 0x000000ff0400728c */ /* 0x000fe2000bf25270 */
[----:B0-----:R-:W-:Y:S01]  /*0a60*/  IADD3.X R9, PT, PT, RZ, R9, RZ, P0, !PT ;  /* 0x00000009ff097210 */ /* 0x001fe200007fe4ff */
[----:B--2---:R-:W-:-:S07]  /*0a70*/  FFMA R13, R4, R8, R13 ;  /* 0x00000008040d7223 */ /* 0x004fce000000000d */
[----:B------:R-:W-:Y:S05]  /*0a80*/  BRA.U UP1, `(.L_x_7) ;  /* 0xfffffffd01d47547 */ /* 0x000fea000b83ffff */
.L_x_2:
[----:B------:R-:W0:Y:S02]  /*0a90*/  LDC.64 R2, c[0x0][0x388] ;  /* 0x0000e200ff027b82 */ /* 0x000e240000000a00 */
[----:B0-----:R-:W-:-:S06]  /*0aa0*/  IMAD.WIDE R2, R6, 0x4, R2 ;  /* 0x0000000406027825 */ /* 0x001fcc00078e0202 */
[----:B------:R-:W2:Y:S01]  /*0ab0*/  LDG.E R2, desc[UR10][R2.64] ;  /* 0x0000000a02027981 */ /* 0x000ea2000c1e1900 */
[----:B------:R-:W-:Y:S02]  /*0ac0*/  HFMA2 R4, -RZ, RZ, 0, 0 ;  /* 0x00000000ff047431 */ /* 0x000fe400000001ff */
[----:B--2---:R-:W-:Y:S01]  /*0ad0*/  FADD R13, -R2, R13 ;  /* 0x0000000d020d7221 */ /* 0x004fe20000000100 */
[----:B------:R-:W-:Y:S06]  /*0ae0*/  BRA.U !UP0, `(.L_x_1) ;  /* 0x0000000508a87547 */ /* 0x000fec000b800000 */
[----:B------:R-:W-:Y:S02]  /*0af0*/  UISETP.GE.U32.AND UP0, UPT, UR8, 0x10, UPT ;  /* 0x000000100800788c */ /* 0x000fe4000bf06070 */
[----:B------:R-:W-:Y:S01]  /*0b00*/  IMAD R5, R6, UR8, RZ ;  /* 0x0000000806057c24 */ /* 0x000fe2000f8e02ff */
[----:B------:R-:W-:Y:S01]  /*0b10*/  ULOP3.LUT UR9, UR8, 0xf, URZ, 0xc0, !UPT ;  /* 0x0000000f08097892 */ /* 0x000fe2000f8ec0ff */
[----:B------:R-:W-:Y:S01]  /*0b20*/  MOV R4, RZ ;  /* 0x000000ff00047202 */ /* 0x000fe20000000f00 */
[----:B------:R-:W-:Y:S02]  /*0b30*/  UMOV UR4, URZ ;  /* 0x000000ff00047c82 */ /* 0x000fe40008000000 */
[----:B------:R-:W-:Y:S02]  /*0b40*/  UISETP.NE.AND UP1, UPT, UR9, URZ, UPT ;  /* 0x000000ff0900728c */ /* 0x000fe4000bf25270 */
[----:B------:R-:W-:Y:S09]  /*0b50*/  BRA.U !UP0, `(.L_x_8) ;  /* 0x0000000108b87547 */ /* 0x000ff2000b800000 */
[----:B------:R-:W0:Y:S01]  /*0b60*/  LDCU.64 UR6, c[0x0][0x380] ;  /* 0x00007000ff0677ac */ /* 0x000e220008000a00 */
[----:B------:R-:W-:Y:S02]  /*0b70*/  MOV R4, RZ ;  /* 0x000000ff00047202 */ /* 0x000fe40000000f00 */
[----:B------:R-:W-:Y:S01]  /*0b80*/  MOV R8, R5 ;  /* 0x0000000500087202 */ /* 0x000fe20000000f00 */
[----:B------:R-:W-:-:S04]  /*0b90*/  ULOP3.LUT UR4, UR8, 0x7ffffff0, URZ, 0xc0, !UPT ;  /* 0x7ffffff008047892 */ /* 0x000fc8000f8ec0ff */
[----:B------:R-:W-:Y:S02]  /*0ba0*/  UIADD3 UR5, UPT, UPT, -UR4, URZ, URZ ;  /* 0x000000ff04057290 */ /* 0x000fe4000fffe1ff */
[----:B0-----:R-:W-:-:S04]  /*0bb0*/  UIADD3 UR6, UP0, UPT, UR6, 0x20, URZ ;  /* 0x0000002006067890 */ /* 0x001fc8000ff1e0ff */
[----:B------:R-:W-:-:S12]  /*0bc0*/  UIADD3.X UR7, UPT, UPT, URZ, UR7, URZ, UP0, !UPT ;  /* 0x00000007ff077290 */ /* 0x000fd800087fe4ff */
.L_x_9:
[----:B------:R-:W-:Y:S02]  /*0bd0*/  MOV R2, UR6 ;  /* 0x0000000600027c02 */ /* 0x000fe40008000f00 */
[----:B------:R-:W-:-:S03]  /*0be0*/  MOV R3, UR7 ;  /* 0x0000000700037c02 */ /* 0x000fc60008000f00 */
[----:B------:R-:W-:-:S05]  /*0bf0*/  IMAD.WIDE R2, R8, 0x4, R2 ;  /* 0x0000000408027825 */ /* 0x000fca00078e0202 */
        /* <DEDUP_REMOVED lines=16> */
[----:B------:R-:W-:Y:S01]  /*0d00*/  UIADD3 UR5, UPT, UPT, UR5, 0x10, URZ ;  /* 0x0000001005057890 */ /* 0x000fe2000fffe0ff */
[----:B------:R-:W-:-:S03]  /*0d10*/  IADD3 R8, PT, PT, R8, 0x10, RZ ;  /* 0x0000001008087810 */ /* 0x000fc60007ffe0ff */
[----:B------:R-:W-:Y:S01]  /*0d20*/  UISETP.NE.AND UP0, UPT, UR5, URZ, UPT ;  /* 0x000000ff0500728c */ /* 0x000fe2000bf05270 */
[----:B--2---:R-:W-:-:S04]  /*0d30*/  FFMA R4, R13, R11, R4 ;  /* 0x0000000b0d047223 */ /* 0x004fc80000000004 */
[----:B---3--:R-:W-:-:S04]  /*0d40*/  FFMA R4, R13, R15, R4 ;  /* 0x0000000f0d047223 */ /* 0x008fc80000000004 */
[----:B----4-:R-:W-:-:S04]  /*0d50*/  FFMA R4, R13, R17, R4 ;  /* 0x000000110d047223 */ /* 0x010fc80000000004 */
[----:B-----5:R-:W-:-:S04]  /*0d60*/  FFMA R4, R13, R19, R4 ;  /* 0x000000130d047223 */ /* 0x020fc80000000004 */
[----:B------:R-:W-:-:S04]  /*0d70*/  FFMA R21, R13, R21, R4 ;  /* 0x000000150d157223 */ /* 0x000fc80000000004 */
        /* <DEDUP_REMOVED lines=10> */
[----:B------:R-:W-:Y:S01]  /*0e20*/  FFMA R4, R13, R9, R10 ;  /* 0x000000090d047223 */ /* 0x000fe2000000000a */
[----:B------:R-:W-:Y:S06]  /*0e30*/  BRA.U UP0, `(.L_x_9) ;  /* 0xfffffffd00647547 */ /* 0x000fec000b83ffff */
.L_x_8:
[----:B------:R-:W-:Y:S05]  /*0e40*/  BRA.U !UP1, `(.L_x_1) ;  /* 0x0000000109d07547 */ /* 0x000fea000b800000 */
[----:B------:R-:W-:Y:S02]  /*0e50*/  UISETP.GE.U32.AND UP0, UPT, UR9, 0x8, UPT ;  /* 0x000000080900788c */ /* 0x000fe4000bf06070 */
[----:B------:R-:W-:-:S04]  /*0e60*/  ULOP3.LUT UR6, UR8, 0x7, URZ, 0xc0, !UPT ;  /* 0x0000000708067892 */ /* 0x000fc8000f8ec0ff */
[----:B------:R-:W-:-:S03]  /*0e70*/  UISETP.NE.AND UP1, UPT, UR6, URZ, UPT ;  /* 0x000000ff0600728c */ /* 0x000fc6000bf25270 */
[----:B------:R-:W-:Y:S08]  /*0e80*/  BRA.U !UP0, `(.L_x_10) ;  /* 0x0000000108507547 */ /* 0x000ff0000b800000 */
[----:B------:R-:W0:Y:S01]  /*0e90*/  LDC.64 R2, c[0x0][0x380] ;  /* 0x0000e000ff027b82 */ /* 0x000e220000000a00 */
[----:B------:R-:W-:-:S05]  /*0ea0*/  IADD3 R9, PT, PT, R5, UR4, RZ ;  /* 0x0000000405097c10 */ /* 0x000fca000fffe0ff */
[----:B0-----:R-:W-:-:S05]  /*0eb0*/  IMAD.WIDE R2, R9, 0x4, R2 ;  /* 0x0000000409027825 */ /* 0x001fca00078e0202 */
[----:B------:R-:W2:Y:S04]  /*0ec0*/  LDG.E R8, desc[UR10][R2.64] ;  /* 0x0000000a02087981 */ /* 0x000ea8000c1e1900 */
[----:B------:R-:W3:Y:S04]  /*0ed0*/  LDG.E R9, desc[UR10][R2.64+0x4] ;  /* 0x0000040a02097981 */ /* 0x000ee8000c1e1900 */
[----:B------:R-:W4:Y:S04]  /*0ee0*/  LDG.E R11, desc[UR10][R2.64+0x8] ;  /* 0x0000080a020b7981 */ /* 0x000f28000c1e1900 */
[----:B------:R-:W5:Y:S04]  /*0ef0*/  LDG.E R15, desc[UR10][R2.64+0xc] ;  /* 0x00000c0a020f7981 */ /* 0x000f68000c1e1900 */
[----:B------:R-:W5:Y:S04]  /*0f00*/  LDG.E R17, desc[UR10][R2.64+0x10] ;  /* 0x0000100a02117981 */ /* 0x000f68000c1e1900 */
[----:B------:R-:W5:Y:S04]  /*0f10*/  LDG.E R19, desc[UR10][R2.64+0x14] ;  /* 0x0000140a02137981 */ /* 0x000f68000c1e1900 */
[----:B------:R-:W5:Y:S04]  /*0f20*/  LDG.E R21, desc[UR10][R2.64+0x18] ;  /* 0x0000180a02157981 */ /* 0x000f68000c1e1900 */
[----:B------:R-:W5:Y:S01]  /*0f30*/  LDG.E R23, desc[UR10][R2.64+0x1c] ;  /* 0x00001c0a02177981 */ /* 0x000f62000c1e1900 */
[----:B------:R-:W-:Y:S01]  /*0f40*/  UIADD3 UR4, UPT, UPT, UR4, 0x8, URZ ;  /* 0x0000000804047890 */ /* 0x000fe2000fffe0ff */
        /* <DEDUP_REMOVED lines=8> */
.L_x_10:
        /* <DEDUP_REMOVED lines=11> */
[----:B------:R-:W5:Y:S01]  /*1080*/  LDG.E R15, desc[UR10][R2.64+0xc] ;  /* 0x00000c0a020f7981 */ /* 0x000f62000c1e1900 */
[----:B------:R-:W-:Y:S01]  /*1090*/  UIADD3 UR4, UPT, UPT, UR4, 0x4, URZ ;  /* 0x0000000404047890 */ /* 0x000fe2000fffe0ff */
[----:B--2---:R-:W-:-:S04]  /*10a0*/  FFMA R8, R13, R8, R4 ;  /* 0x000000080d087223 */ /* 0x004fc80000000004 */
[----:B---3--:R-:W-:-:S04]  /*10b0*/  FFMA R8, R13, R9, R8 ;  /* 0x000000090d087223 */ /* 0x008fc80000000008 */
[----:B----4-:R-:W-:-:S04]  /*10c0*/  FFMA R8, R13, R11, R8 ;  /* 0x0000000b0d087223 */ /* 0x010fc80000000008 */
[----:B-----5:R-:W-:-:S07]  /*10d0*/  FFMA R4, R13, R15, R8 ;  /* 0x0000000f0d047223 */ /* 0x020fce0000000008 */
.L_x_11:
[----:B------:R-:W-:Y:S05]  /*10e0*/  BRA.U !UP1, `(.L_x_1) ;  /* 0x0000000109287547 */ /* 0x000fea000b800000 */
[----:B------:R-:W0:Y:S01]  /*10f0*/  LDC.64 R8, c[0x0][0x380] ;  /* 0x0000e000ff087b82 */ /* 0x000e220000000a00 */
[----:B------:R-:W-:Y:S01]  /*1100*/  IADD3 R5, PT, PT, R5, UR4, RZ ;  /* 0x0000000405057c10 */ /* 0x000fe2000fffe0ff */
[----:B------:R-:W-:-:S12]  /*1110*/  UIADD3 UR5, UPT, UPT, -UR5, URZ, URZ ;  /* 0x000000ff05057290 */ /* 0x000fd8000fffe1ff */
.L_x_12:
[----:B0-----:R-:W-:-:S06]  /*1120*/  IMAD.WIDE R2, R5, 0x4, R8 ;  /* 0x0000000405027825 */ /* 0x001fcc00078e0208 */
[----:B------:R-:W2:Y:S01]  /*1130*/  LDG.E R2, desc[UR10][R2.64] ;  /* 0x0000000a02027981 */ /* 0x000ea2000c1e1900 */
[----:B------:R-:W-:Y:S01]  /*1140*/  UIADD3 UR5, UPT, UPT, UR5, 0x1, URZ ;  /* 0x0000000105057890 */ /* 0x000fe2000fffe0ff */
[----:B------:R-:W-:-:S03]  /*1150*/  IADD3 R5, PT, PT, R5, 0x1, RZ ;  /* 0x0000000105057810 */ /* 0x000fc60007ffe0ff */
[----:B------:R-:W-:Y:S01]  /*1160*/  UISETP.NE.AND UP0, UPT, UR5, URZ, UPT ;  /* 0x000000ff0500728c */ /* 0x000fe2000bf05270 */
[----:B--2---:R-:W-:-:S08]  /*1170*/  FFMA R4, R13, R2, R4 ;  /* 0x000000020d047223 */ /* 0x004fd00000000004 */
[----:B------:R-:W-:Y:S05]  /*1180*/  BRA.U UP0, `(.L_x_12) ;  /* 0xfffffffd00e47547 */ /* 0x000fea000b83ffff */
.L_x_1:
[----:B------:R-:W-:Y:S05]  /*1190*/  BSYNC.RECONVERGENT B0 ;  /* 0x0000000000007941 */ /* 0x000fea0003800200 */
.L_x_0:
[----:B------:R-:W0:Y:S01]  /*11a0*/  S2UR UR5, SR_CgaCtaId ;  /* 0x00000000000579c3 */ /* 0x000e220000008800 */
[----:B------:R-:W-:Y:S01]  /*11b0*/  UMOV UR4, 0x400 ;  /* 0x0000040000047882 */ /* 0x000fe20000000000 */
[----:B------:R-:W-:Y:S02]  /*11c0*/  ISETP.GE.U32.AND P1, PT, R7, 0x2, PT ;  /* 0x000000020700780c */ /* 0x000fe40003f26070 */
[----:B------:R-:W-:-:S04]  /*11d0*/  ISETP.NE.AND P2, PT, R0, RZ, PT ;  /* 0x000000ff0000720c */ /* 0x000fc80003f45270 */
[----:B------:R-:W1:Y:S01]  /*11e0*/  LDC R8, c[0x0][0x3a4] ;  /* 0x0000e900ff087b82 */ /* 0x000e620000000800 */
[----:B0-----:R-:W-:-:S06]  /*11f0*/  ULEA UR4, UR5, UR4, 0x18 ;  /* 0x0000000405047291 */ /* 0x001fcc000f8ec0ff */
[----:B------:R-:W-:Y:S02]  /*1200*/  LEA R3, R0, UR4, 0x2 ;  /* 0x0000000400037c11 */ /* 0x000fe4000f8e10ff */
[----:B-1----:R-:W-:-:S03]  /*1210*/  ISETP.GE.AND P0, PT, R8, 0x1, PT ;  /* 0x000000010800780c */ /* 0x002fc60003f06270 */
[----:B------:R0:W-:Y:S01]  /*1220*/  STS [R3], R4 ;  /* 0x0000000403007388 */ /* 0x0001e20000000800 */
[----:B------:R-:W-:Y:S01]  /*1230*/  BAR.SYNC.DEFER_BLOCKING 0x0 ;  /* 0x0000000000007b1d */ /* 0x000fe20000010000 */
[----:B------:R-:W-:-:S05]  /*1240*/  ISETP.NE.OR P0, PT, R6, RZ, !P0 ;  /* 0x000000ff0600720c */ /* 0x000fca0004705670 */
[----:B------:R-:W-:Y:S08]  /*1250*/  @!P1 BRA `(.L_x_13) ;  /* 0x00000000002c9947 */ /* 0x000ff00003800000 */
.L_x_14:
[----:B------:R-:W-:-:S04]  /*1260*/  SHF.R.U32.HI R6, RZ, 0x1, R7 ;  /* 0x00000001ff067819 */ /* 0x000fc80000011607 */
[----:B------:R-:W-:-:S13]  /*1270*/  ISETP.GE.U32.AND P1, PT, R0, R6, PT ;  /* 0x000000060000720c */ /* 0x000fda0003f26070 */
[----:B------:R-:W-:Y:S01]  /*1280*/  @!P1 LEA R2, R6, R3, 0x2 ;  /* 0x0000000306029211 */ /* 0x000fe200078e10ff */
[----:B------:R-:W-:Y:S05]  /*1290*/  @!P1 LDS R5, [R3] ;  /* 0x0000000003059984 */ /* 0x000fea0000000800 */
[----:B------:R-:W0:Y:S02]  /*12a0*/  @!P1 LDS R2, [R2] ;  /* 0x0000000002029984 */ /* 0x000e240000000800 */
[----:B0-----:R-:W-:-:S05]  /*12b0*/  @!P1 FADD R4, R2, R5 ;  /* 0x0000000502049221 */ /* 0x001fca0000000000 */
[----:B------:R1:W-:Y:S01]  /*12c0*/  @!P1 STS [R3], R4 ;  /* 0x0000000403009388 */ /* 0x0003e20000000800 */
[----:B------:R-:W-:Y:S01]  /*12d0*/  BAR.SYNC.DEFER_BLOCKING 0x0 ;  /* 0x0000000000007b1d */ /* 0x000fe20000010000 */
[----:B------:R-:W-:Y:S02]  /*12e0*/  ISETP.GT.U32.AND P1, PT, R7, 0x3, PT ;  /* 0x000000030700780c */ /* 0x000fe40003f24070 */
[----:B------:R-:W-:-:S11]  /*12f0*/  MOV R7, R6 ;  /* 0x0000000600077202 */ /* 0x000fd60000000f00 */
[----:B-1----:R-:W-:Y:S05]  /*1300*/  @P1 BRA `(.L_x_14) ;  /* 0xfffffffc00d41947 */ /* 0x002fea000383ffff */
.L_x_13:
[----:B------:R-:W-:Y:S04]  /*1310*/  BSSY.RECONVERGENT B0, `(.L_x_15) ;  /* 0x0000008000007945 */ /* 0x000fe80003800200 */
[----:B------:R-:W-:Y:S05]  /*1320*/  @P2 BRA `(.L_x_16) ;  /* 0x0000000000182947 */ /* 0x000fea0003800000 */
[----:B------:R-:W1:Y:S01]  /*1330*/  S2UR UR5, SR_CgaCtaId ;  /* 0x00000000000579c3 */ /* 0x000e620000008800 */
[----:B------:R-:W-:-:S07]  /*1340*/  UMOV UR4, 0x400 ;  /* 0x0000040000047882 */ /* 0x000fce0000000000 */
[----:B0-----:R-:W0:Y:S01]  /*1350*/  LDC.64 R2, c[0x0][0x398] ;  /* 0x0000e600ff027b82 */ /* 0x001e220000000a00 */
[----:B-1----:R-:W-:-:S09]  /*1360*/  ULEA UR4, UR5, UR4, 0x18 ;  /* 0x0000000405047291 */ /* 0x002fd2000f8ec0ff */
[----:B------:R-:W0:Y:S04]  /*1370*/  LDS R5, [UR4] ;  /* 0x00000004ff057984 */ /* 0x000e280008000800 */
[----:B0-----:R1:W-:Y:S02]  /*1380*/  REDG.E.ADD.F32.FTZ.RN.STRONG.GPU desc[UR10][R2.64], R5 ;  /* 0x00000005020079a6 */ /* 0x0013e4000c12f30a */
.L_x_16:
[----:B------:R-:W-:Y:S05]  /*1390*/  BSYNC.RECONVERGENT B0 ;  /* 0x0000000000007941 */ /* 0x000fea0003800200 */
.L_x_15:
[----:B------:R-:W-:Y:S06]  /*13a0*/  BAR.SYNC.DEFER_BLOCKING 0x0 ;  /* 0x0000000000007b1d */ /* 0x000fec0000010000 */
[----:B------:R-:W-:Y:S05]  /*13b0*/  @P0 EXIT ;  /* 0x000000000000094d */ /* 0x000fea0003800000 */
[----:B------:R-:W0:Y:S01]  /*13c0*/  LDCU UR4, c[0x0][0x3a0] ;  /* 0x00007400ff0477ac */ /* 0x000e220008000800 */
[C---:B------:R-:W-:Y:S01]  /*13d0*/  ISETP.GE.U32.AND P0, PT, R8.reuse, 0x8, PT ;  /* 0x000000080800780c */ /* 0x040fe20003f06070 */
[----:B-1----:R-:W-:Y:S01]  /*13e0*/  HFMA2 R2, -RZ, RZ, 0, 0 ;  /* 0x00000000ff027431 */ /* 0x002fe200000001ff */
[----:B------:R-:W-:Y:S02]  /*13f0*/  LOP3.LUT R16, R8, 0x7, RZ, 0xc0, !PT ;  /* 0x0000000708107812 */ /* 0x000fe400078ec0ff */
[----:B0-----:R-:W-:-:S09]  /*1400*/  I2FP.F32.S32 R3, UR4 ;  /* 0x0000000400037c45 */ /* 0x001fd20008201400 */
[----:B------:R-:W-:Y:S05]  /*1410*/  @!P0 BRA `(.L_x_17) ;  /* 0x0000000800548947 */ /* 0x000fea0003800000 */
[----:B------:R-:W0:Y:S01]  /*1420*/  LDCU.128 UR4, c[0x0][0x390] ;  /* 0x00007200ff0477ac */ /* 0x000e220008000c00 */
[----:B------:R-:W-:Y:S01]  /*1430*/  LOP3.LUT R2, R8, 0x7ffffff8, RZ, 0xc0, !PT ;  /* 0x7ffffff808027812 */ /* 0x000fe200078ec0ff */
[----:B------:R-:W1:Y:S03]  /*1440*/  LDCU UR8, c[0x0][0x3a8] ;  /* 0x00007500ff0877ac */ /* 0x000e660008000800 */
[----:B------:R-:W-:Y:S01]  /*1450*/  IADD3 R8, PT, PT, -R2, RZ, RZ ;  /* 0x000000ff02087210 */ /* 0x000fe20007ffe1ff */
[----:B0-----:R-:W-:Y:S02]  /*1460*/  UIADD3 UR6, UP0, UPT, UR6, 0x10, URZ ;  /* 0x0000001006067890 */ /* 0x001fe4000ff1e0ff */
[----:B------:R-:W-:Y:S02]  /*1470*/  UIADD3 UR4, UP1, UPT, UR4, 0x10, URZ ;  /* 0x0000001004047890 */ /* 0x000fe4000ff3e0ff */
[----:B------:R-:W-:-:S02]  /*1480*/  UIADD3.X UR7, UPT, UPT, URZ, UR7, URZ, UP0, !UPT ;  /* 0x00000007ff077290 */ /* 0x000fc400087fe4ff */
[----:B------:R-:W-:Y:S01]  /*1490*/  UIADD3.X UR5, UPT, UPT, URZ, UR5, URZ, UP1, !UPT ;  /* 0x00000005ff057290 */ /* 0x000fe20008ffe4ff */
[----:B------:R-:W-:Y:S02]  /*14a0*/  MOV R4, UR6 ;  /* 0x0000000600047c02 */ /* 0x000fe40008000f00 */
[----:B------:R-:W-:Y:S02]  /*14b0*/  MOV R10, UR4 ;  /* 0x00000004000a7c02 */ /* 0x000fe40008000f00 */
[----:B------:R-:W-:Y:S02]  /*14c0*/  MOV R5, UR7 ;  /* 0x0000000700057c02 */ /* 0x000fe40008000f00 */
[----:B-1----:R-:W-:-:S07]  /*14d0*/  MOV R11, UR5 ;  /* 0x00000005000b7c02 */ /* 0x002fce0008000f00 */
.L_x_26:
[----:B------:R-:W2:Y:S01]  /*14e0*/  LDG.E R0, desc[UR10][R4.64+-0x10] ;  /* 0xfffff00a04007981 */ /* 0x000ea2000c1e1900 */
[----:B0-----:R-:W0:Y:S02]  /*14f0*/  MUFU.RCP R6, R3 ;  /* 0x0000000300067308 */ /* 0x001e240000001000 */
[----:B0-----:R-:W-:-:S04]  /*1500*/  FFMA R7, -R3, R6, 1 ;  /* 0x3f80000003077423 */ /* 0x001fc80000000106 */
[----:B------:R-:W-:Y:S01]  /*1510*/  FFMA R7, R6, R7, R6 ;  /* 0x0000000706077223 */ /* 0x000fe20000000006 */
[----:B--2---:R-:W-:-:S04]  /*1520*/  FMUL R0, R0, UR8 ;  /* 0x0000000800007c20 */ /* 0x004fc80008400000 */
[----:B------:R-:W0:Y:S01]  /*1530*/  FCHK P0, R0, R3 ;  /* 0x0000000300007302 */ /* 0x000e220000000000 */
[----:B------:R-:W-:-:S04]  /*1540*/  FFMA R6, R0, R7, RZ ;  /* 0x0000000700067223 */ /* 0x000fc800000000ff */
[----:B------:R-:W-:-:S04]  /*1550*/  FFMA R9, -R3, R6, R0 ;  /* 0x0000000603097223 */ /* 0x000fc80000000100 */
[----:B------:R-:W-:Y:S01]  /*1560*/  FFMA R9, R7, R9, R6 ;  /* 0x0000000907097223 */ /* 0x000fe20000000006 */
[----:B------:R-:W-:Y:S02]  /*1570*/  MOV R6, R10 ;  /* 0x0000000a00067202 */ /* 0x000fe40000000f00 */
[----:B------:R-:W-:Y:S01]  /*1580*/  MOV R7, R11 ;  /* 0x0000000b00077202 */ /* 0x000fe20000000f00 */
[----:B0-----:R-:W-:Y:S06]  /*1590*/  @!P0 BRA `(.L_x_18) ;  /* 0x00000000000c8947 */ /* 0x001fec0003800000 */
[----:B------:R-:W-:-:S07]  /*15a0*/  MOV R10, 0x15c0 ;  /* 0x000015c0000a7802 */ /* 0x000fce0000000f00 */
[----:B------:R-:W-:Y:S05]  /*15b0*/  CALL.REL.NOINC `($__internal_0_$__cuda_sm3x_div_rn_noftz_f32_slowpath) ;  /* 0x00000010003c7944 */ /* 0x000fea0003c00000 */
[----:B------:R-:W-:-:S07]  /*15c0*/  MOV R9, R0 ;  /* 0x0000000000097202 */ /* 0x000fce0000000f00 */
.L_x_18:
[----:B------:R-:W2:Y:S01]  /*15d0*/  LDG.E R0, desc[UR10][R6.64+-0x10] ;  /* 0xfffff00a06007981 */ /* 0x000ea2000c1e1900 */
[----:B------:R-:W0:Y:S01]  /*15e0*/  MUFU.RCP R10, R3 ;  /* 0x00000003000a7308 */ /* 0x000e220000001000 */
[----:B--2---:R-:W-:-:S05]  /*15f0*/  FADD R9, R0, -R9 ;  /* 0x8000000900097221 */ /* 0x004fca0000000000 */
[----:B------:R1:W-:Y:S04]  /*1600*/  STG.E desc[UR10][R6.64+-0x10], R9 ;  /* 0xfffff00906007986 */ /* 0x0003e8000c10190a */
[----:B------:R-:W2:Y:S01]  /*1610*/  LDG.E R0, desc[UR10][R4.64+-0xc] ;  /* 0xfffff40a04007981 */ /* 0x000ea2000c1e1900 */
[----:B0-----:R-:W-:Y:S01]  /*1620*/  FFMA R11, -R3, R10, 1 ;  /* 0x3f800000030b7423 */ /* 0x001fe2000000010a */
[----:B--2---:R-:W-:-:S03]  /*1630*/  FMUL R12, R0, UR8 ;  /* 0x00000008000c7c20 */ /* 0x004fc60008400000 */
[----:B------:R-:W-:Y:S01]  /*1640*/  FFMA R0, R10, R11, R10 ;  /* 0x0000000b0a007223 */ /* 0x000fe2000000000a */
[----:B------:R-:W0:Y:S03]  /*1650*/  FCHK P0, R12, R3 ;  /* 0x000000030c007302 */ /* 0x000e260000000000 */
[----:B------:R-:W-:-:S04]  /*1660*/  FFMA R10, R0, R12, RZ ;  /* 0x0000000c000a7223 */ /* 0x000fc800000000ff */
[----:B------:R-:W-:-:S04]  /*1670*/  FFMA R11, -R3, R10, R12 ;  /* 0x0000000a030b7223 */ /* 0x000fc8000000010c */
[----:B------:R-:W-:Y:S01]  /*1680*/  FFMA R0, R0, R11, R10 ;  /* 0x0000000b00007223 */ /* 0x000fe2000000000a */
[----:B01----:R-:W-:Y:S06]  /*1690*/  @!P0 BRA `(.L_x_19) ;  /* 0x00000000000c8947 */ /* 0x003fec0003800000 */
[----:B------:R-:W-:Y:S02]  /*16a0*/  MOV R0, R12 ;  /* 0x0000000c00007202 */ /* 0x000fe40000000f00 */
[----:B------:R-:W-:-:S07]  /*16b0*/  MOV R10, 0x16d0 ;  /* 0x000016d0000a7802 */ /* 0x000fce0000000f00 */
[----:B------:R-:W-:Y:S05]  /*16c0*/  CALL.REL.NOINC `($__internal_0_$__cuda_sm3x_div_rn_noftz_f32_slowpath) ;  /* 0x0000000c00f87944 */ /* 0x000fea0003c00000 */
.L_x_19:
        /* <DEDUP_REMOVED lines=16> */
.L_x_20:
        /* <DEDUP_REMOVED lines=16> */
.L_x_21:
        /* <DEDUP_REMOVED lines=16> */
.L_x_22:
        /* <DEDUP_REMOVED lines=16> */
.L_x_23:
        /* <DEDUP_REMOVED lines=16> */
.L_x_24:
        /* <DEDUP_REMOVED lines=16> */
.L_x_25:
[----:B------:R-:W2:Y:S01]  /*1cd0*/  LDG.E R9, desc[UR10][R6.64+0xc] ;  /* 0x00000c0a06097981 */ /* 0x000ea2000c1e1900 */
[----:B------:R-:W-:Y:S02]  /*1ce0*/  IADD3 R8, PT, PT, R8, 0x8, RZ ;  /* 0x0000000808087810 */ /* 0x000fe40007ffe0ff */
[----:B------:R-:W-:Y:S02]  /*1cf0*/  IADD3 R4, P1, PT, R4, 0x20, RZ ;  /* 0x0000002004047810 */ /* 0x000fe40007f3e0ff */
[----:B------:R-:W-:Y:S02]  /*1d00*/  ISETP.NE.AND P0, PT, R8, RZ, PT ;  /* 0x000000ff0800720c */ /* 0x000fe40003f05270 */
[----:B------:R-:W-:Y:S02]  /*1d10*/  IADD3 R10, P2, PT, R6, 0x20, RZ ;  /* 0x00000020060a7810 */ /* 0x000fe40007f5e0ff */
[----:B------:R-:W-:Y:S02]  /*1d20*/  IADD3.X R5, PT, PT, RZ, R5, RZ, P1, !PT ;  /* 0x00000005ff057210 */ /* 0x000fe40000ffe4ff */
[----:B------:R-:W-:Y:S01]  /*1d30*/  IADD3.X R11, PT, PT, RZ, R7, RZ, P2, !PT ;  /* 0x00000007ff0b7210 */ /* 0x000fe200017fe4ff */
[----:B--2---:R-:W-:-:S05]  /*1d40*/  FADD R9, R9, -R0 ;  /* 0x8000000009097221 */ /* 0x004fca0000000000 */
[----:B------:R0:W-:Y:S01]  /*1d50*/  STG.E desc[UR10][R6.64+0xc], R9 ;  /* 0x00000c0906007986 */ /* 0x0001e2000c10190a */
[----:B------:R-:W-:Y:S05]  /*1d60*/  @P0 BRA `(.L_x_26) ;  /* 0xfffffff400dc0947 */ /* 0x000fea000383ffff */
.L_x_17:
[----:B------:R-:W-:-:S13]  /*1d70*/  ISETP.NE.AND P0, PT, R16, RZ, PT ;  /* 0x000000ff1000720c */ /* 0x000fda0003f05270 */
[----:B------:R-:W-:Y:S05]  /*1d80*/  @!P0 EXIT ;  /* 0x000000000000894d */ /* 0x000fea0003800000 */
[----:B------:R-:W1:Y:S01]  /*1d90*/  LDCU UR4, c[0x0][0x3a4] ;  /* 0x00007480ff0477ac */ /* 0x000e620008000800 */
[----:B------:R-:W-:Y:S01]  /*1da0*/  ISETP.GE.U32.AND P0, PT, R16, 0x4, PT ;  /* 0x000000041000780c */ /* 0x000fe20003f06070 */
[----:B-1----:R-:W-:-:S12]  /*1db0*/  ULOP3.LUT UR4, UR4, 0x3, URZ, 0xc0, !UPT ;  /* 0x0000000304047892 */ /* 0x002fd8000f8ec0ff */
[----:B------:R-:W-:Y:S05]  /*1dc0*/  @!P0 BRA `(.L_x_27) ;  /* 0x0000000400248947 */ /* 0x000fea0003800000 */
[----:B------:R-:W1:Y:S01]  /*1dd0*/  LDC.64 R4, c[0x0][0x398] ;  /* 0x0000e600ff047b82 */ /* 0x000e620000000a00 */
[----:B------:R-:W2:Y:S01]  /*1de0*/  LDCU UR5, c[0x0][0x3a8] ;  /* 0x00007500ff0577ac */ /* 0x000ea20008000800 */
[----:B-1----:R-:W-:-:S05]  /*1df0*/  IMAD.WIDE.U32 R4, R2, 0x4, R4 ;  /* 0x0000000402047825 */ /* 0x002fca00078e0004 */
[----:B------:R-:W2:Y:S01]  /*1e00*/  LDG.E R0, desc[UR10][R4.64] ;  /* 0x0000000a04007981 */ /* 0x000ea2000c1e1900 */
[----:B0-----:R-:W0:Y:S02]  /*1e10*/  MUFU.RCP R6, R3 ;  /* 0x0000000300067308 */ /* 0x001e240000001000 */
[----:B0-----:R-:W-:Y:S01]  /*1e20*/  FFMA R7, -R3, R6, 1 ;  /* 0x3f80000003077423 */ /* 0x001fe20000000106 */
[----:B--2---:R-:W-:-:S03]  /*1e30*/  FMUL R8, R0, UR5 ;  /* 0x0000000500087c20 */ /* 0x004fc60008400000 */
[----:B------:R-:W-:Y:S02]  /*1e40*/  FFMA R0, R6, R7, R6 ;  /* 0x0000000706007223 */ /* 0x000fe40000000006 */
[----:B------:R-:W0:Y:S02]  /*1e50*/  FCHK P0, R8, R3 ;  /* 0x0000000308007302 */ /* 0x000e240000000000 */
[----:B------:R-:W-:-:S04]  /*1e60*/  FFMA R6, R0, R8, RZ ;  /* 0x0000000800067223 */ /* 0x000fc800000000ff */
[----:B------:R-:W-:-:S04]  /*1e70*/  FFMA R7, -R3, R6, R8 ;  /* 0x0000000603077223 */ /* 0x000fc80000000108 */
[----:B------:R-:W-:Y:S01]  /*1e80*/  FFMA R0, R0, R7, R6 ;  /* 0x0000000700007223 */ /* 0x000fe20000000006 */
[----:B0-----:R-:W-:Y:S06]  /*1e90*/  @!P0 BRA `(.L_x_28) ;  /* 0x00000000000c8947 */ /* 0x001fec0003800000 */
[----:B------:R-:W-:Y:S02]  /*1ea0*/  MOV R0, R8 ;  /* 0x0000000800007202 */ /* 0x000fe40000000f00 */
[----:B------:R-:W-:-:S07]  /*1eb0*/  MOV R10, 0x1ed0 ;  /* 0x00001ed0000a7802 */ /* 0x000fce0000000f00 */
[----:B------:R-:W-:Y:S05]  /*1ec0*/  CALL.REL.NOINC `($__internal_0_$__cuda_sm3x_div_rn_noftz_f32_slowpath) ;  /* 0x0000000400f87944 */ /* 0x000fea0003c00000 */
.L_x_28:
[----:B------:R-:W0:Y:S01]  /*1ed0*/  LDC.64 R6, c[0x0][0x390] ;  /* 0x0000e400ff067b82 */ /* 0x000e220000000a00 */
[----:B------:R-:W1:Y:S01]  /*1ee0*/  LDCU UR5, c[0x0][0x3a8] ;  /* 0x00007500ff0577ac */ /* 0x000e620008000800 */
[----:B0-----:R-:W-:-:S05]  /*1ef0*/  IMAD.WIDE.U32 R6, R2, 0x4, R6 ;  /* 0x0000000402067825 */ /* 0x001fca00078e0006 */
[----:B------:R-:W2:Y:S01]  /*1f00*/  LDG.E R9, desc[UR10][R6.64] ;  /* 0x0000000a06097981 */ /* 0x000ea2000c1e1900 */
[----:B------:R-:W0:Y:S01]  /*1f10*/  MUFU.RCP R8, R3 ;  /* 0x0000000300087308 */ /* 0x000e220000001000 */
[----:B--2---:R-:W-:-:S05]  /*1f20*/  FADD R9, R9, -R0 ;  /* 0x8000000009097221 */ /* 0x004fca0000000000 */
[----:B------:R2:W-:Y:S04]  /*1f30*/  STG.E desc[UR10][R6.64], R9 ;  /* 0x0000000906007986 */ /* 0x0005e8000c10190a */
[----:B------:R-:W1:Y:S01]  /*1f40*/  LDG.E R0, desc[UR10][R4.64+0x4] ;  /* 0x0000040a04007981 */ /* 0x000e62000c1e1900 */
[----:B0-----:R-:W-:Y:S01]  /*1f50*/  FFMA R11, -R3, R8, 1 ;  /* 0x3f800000030b7423 */ /* 0x001fe20000000108 */
[----:B-1----:R-:W-:-:S03]  /*1f60*/  FMUL R10, R0, UR5 ;  /* 0x00000005000a7c20 */ /* 0x002fc60008400000 */
[----:B------:R-:W-:Y:S01]  /*1f70*/  FFMA R0, R8, R11, R8 ;  /* 0x0000000b08007223 */ /* 0x000fe20000000008 */
[----:B------:R-:W0:Y:S03]  /*1f80*/  FCHK P0, R10, R3 ;  /* 0x000000030a007302 */ /* 0x000e260000000000 */
[----:B------:R-:W-:-:S04]  /*1f90*/  FFMA R8, R0, R10, RZ ;  /* 0x0000000a00087223 */ /* 0x000fc800000000ff */
[----:B------:R-:W-:-:S04]  /*1fa0*/  FFMA R11, -R3, R8, R10 ;  /* 0x00000008030b7223 */ /* 0x000fc8000000010a */
[----:B------:R-:W-:Y:S01]  /*1fb0*/  FFMA R0, R0, R11, R8 ;  /* 0x0000000b00007223 */ /* 0x000fe20000000008 */
[----:B0-2---:R-:W-:Y:S06]  /*1fc0*/  @!P0 BRA `(.L_x_29) ;  /* 0x00000000000c8947 */ /* 0x005fec0003800000 */
[----:B------:R-:W-:Y:S02]  /*1fd0*/  MOV R0, R10 ;  /* 0x0000000a00007202 */ /* 0x000fe40000000f00 */
[----:B------:R-:W-:-:S07]  /*1fe0*/  MOV R10, 0x2000 ;  /* 0x00002000000a7802 */ /* 0x000fce0000000f00 */
[----:B------:R-:W-:Y:S05]  /*1ff0*/  CALL.REL.NOINC `($__internal_0_$__cuda_sm3x_div_rn_noftz_f32_slowpath) ;  /* 0x0000000400ac7944 */ /* 0x000fea0003c00000 */
.L_x_29:
[----:B------:R-:W2:Y:S01]  /*2000*/  LDG.E R9, desc[UR10][R6.64+0x4] ;  /* 0x0000040a06097981 */ /* 0x000ea2000c1e1900 */
[----:B------:R-:W0:Y:S01]  /*2010*/  LDCU UR5, c[0x0][0x3a8] ;  /* 0x00007500ff0577ac */ /* 0x000e220008000800 */
[----:B------:R-:W1:Y:S01]  /*2020*/  MUFU.RCP R8, R3 ;  /* 0x0000000300087308 */ /* 0x000e620000001000 */
[----:B--2---:R-:W-:-:S05]  /*2030*/  FADD R9, R9, -R0 ;  /* 0x8000000009097221 */ /* 0x004fca0000000000 */
[----:B------:R2:W-:Y:S04]  /*2040*/  STG.E desc[UR10][R6.64+0x4], R9 ;  /* 0x0000040906007986 */ /* 0x0005e8000c10190a */
[----:B------:R-:W0:Y:S01]  /*2050*/  LDG.E R0, desc[UR10][R4.64+0x8] ;  /* 0x0000080a04007981 */ /* 0x000e22000c1e1900 */
[----:B-1----:R-:W-:Y:S01]  /*2060*/  FFMA R11, -R3, R8, 1 ;  /* 0x3f800000030b7423 */ /* 0x002fe20000000108 */
[----:B0-----:R-:W-:-:S03]  /*2070*/  FMUL R10, R0, UR5 ;  /* 0x00000005000a7c20 */ /* 0x001fc60008400000 */
        /* <DEDUP_REMOVED lines=9> */
.L_x_30:
[----:B------:R-:W2:Y:S01]  /*2110*/  LDG.E R9, desc[UR10][R6.64+0x8] ;  /* 0x0000080a06097981 */ /* 0x000ea2000c1e1900 */
[----:B------:R-:W0:Y:S01]  /*2120*/  LDCU UR5, c[0x0][0x3a8] ;  /* 0x00007500ff0577ac */ /* 0x000e220008000800 */
[----:B--2---:R-:W-:-:S05]  /*2130*/  FADD R9, R9, -R0 ;  /* 0x8000000009097221 */ /* 0x004fca0000000000 */
[----:B------:R1:W-:Y:S04]  /*2140*/  STG.E desc[UR10][R6.64+0x8], R9 ;  /* 0x0000080906007986 */ /* 0x0003e8000c10190a */
[----:B------:R-:W0:Y:S01]  /*2150*/  LDG.E R4, desc[UR10][R4.64+0xc] ;  /* 0x00000c0a04047981 */ /* 0x000e22000c1e1900 */
[----:B------:R-:W2:Y:S02]  /*2160*/  MUFU.RCP R0, R3 ;  /* 0x0000000300007308 */ /* 0x000ea40000001000 */
[----:B--2---:R-:W-:-:S04]  /*2170*/  FFMA R11, -R3, R0, 1 ;  /* 0x3f800000030b7423 */ /* 0x004fc80000000100 */
[----:B------:R-:W-:Y:S01]  /*2180*/  FFMA R0, R0, R11, R0 ;  /* 0x0000000b00007223 */ /* 0x000fe20000000000 */
[----:B0-----:R-:W-:-:S04]  /*2190*/  FMUL R10, R4, UR5 ;  /* 0x00000005040a7c20 */ /* 0x001fc80008400000 */
[----:B------:R-:W0:Y:S01]  /*21a0*/  FCHK P0, R10, R3 ;  /* 0x000000030a007302 */ /* 0x000e220000000000 */
[----:B------:R-:W-:-:S04]  /*21b0*/  FFMA R8, R0, R10, RZ ;  /* 0x0000000a00087223 */ /* 0x000fc800000000ff */
[----:B------:R-:W-:-:S04]  /*21c0*/  FFMA R11, -R3, R8, R10 ;  /* 0x00000008030b7223 */ /* 0x000fc8000000010a */
[----:B------:R-:W-:Y:S01]  /*21d0*/  FFMA R0, R0, R11, R8 ;  /* 0x0000000b00007223 */ /* 0x000fe20000000008 */
[----:B01----:R-:W-:Y:S06]  /*21e0*/  @!P0 BRA `(.L_x_31) ;  /* 0x00000000000c8947 */ /* 0x003fec0003800000 */
[----:B------:R-:W-:Y:S02]  /*21f0*/  MOV R0, R10 ;  /* 0x0000000a00007202 */ /* 0x000fe40000000f00 */
[----:B------:R-:W-:-:S07]  /*2200*/  MOV R10, 0x2220 ;  /* 0x00002220000a7802 */ /* 0x000fce0000000f00 */
[----:B------:R-:W-:Y:S05]  /*2210*/  CALL.REL.NOINC `($__internal_0_$__cuda_sm3x_div_rn_noftz_f32_slowpath) ;  /* 0x0000000400247944 */ /* 0x000fea0003c00000 */
.L_x_31:
[----:B------:R-:W2:Y:S01]  /*2220*/  LDG.E R5, desc[UR10][R6.64+0xc] ;  /* 0x00000c0a06057981 */ /* 0x000ea2000c1e1900 */
[----:B------:R-:W-:Y:S01]  /*2230*/  IADD3 R2, PT, PT, R2, 0x4, RZ ;  /* 0x0000000402027810 */ /* 0x000fe20007ffe0ff */
[----:B--2---:R-:W-:-:S05]  /*2240*/  FADD R5, R5, -R0 ;  /* 0x8000000005057221 */ /* 0x004fca0000000000 */
[----:B------:R1:W-:Y:S02]  /*2250*/  STG.E desc[UR10][R6.64+0xc], R5 ;  /* 0x00000c0506007986 */ /* 0x0003e4000c10190a */
.L_x_27:
[----:B------:R-:W-:-:S13]  /*2260*/  ISETP.NE.AND P0, PT, RZ, UR4, PT ;  /* 0x00000004ff007c0c */ /* 0x000fda000bf05270 */
[----:B------:R-:W-:Y:S05]  /*2270*/  @!P0 EXIT ;  /* 0x000000000000894d */ /* 0x000fea0003800000 */
[----:B------:R-:W-:-:S09]  /*2280*/  UISETP.NE.AND UP0, UPT, UR4, 0x1, UPT ;  /* 0x000000010400788c */ /* 0x000fd2000bf05270 */
[----:B------:R-:W-:Y:S05]  /*2290*/  BRA.U !UP0, `(.L_x_32) ;  /* 0x00000001089c7547 */ /* 0x000fea000b800000 */
[----:B01----:R-:W0:Y:S01]  /*22a0*/  LDC.64 R6, c[0x0][0x398] ;  /* 0x0000e600ff067b82 */ /* 0x003e220000000a00 */
[----:B------:R-:W1:Y:S01]  /*22b0*/  LDCU UR4, c[0x0][0x3a8] ;  /* 0x00007500ff0477ac */ /* 0x000e620008000800 */
[----:B0-----:R-:W-:-:S05]  /*22c0*/  IMAD.WIDE.U32 R6, R2, 0x4, R6 ;  /* 0x0000000402067825 */ /* 0x001fca00078e0006 */
[----:B------:R-:W1:Y:S01]  /*22d0*/  LDG.E R0, desc[UR10][R6.64] ;  /* 0x0000000a06007981 */ /* 0x000e62000c1e1900 */
[----:B------:R-:W0:Y:S02]  /*22e0*/  MUFU.RCP R4, R3 ;  /* 0x0000000300047308 */ /* 0x000e240000001000 */
[----:B0-----:R-:W-:Y:S01]  /*22f0*/  FFMA R5, -R3, R4, 1 ;  /* 0x3f80000003057423 */ /* 0x001fe20000000104 */
[----:B-1----:R-:W-:-:S03]  /*2300*/  FMUL R8, R0, UR4 ;  /* 0x0000000400087c20 */ /* 0x002fc60008400000 */
        /* <DEDUP_REMOVED lines=9> */
.L_x_33:
[----:B------:R-:W0:Y:S01]  /*23a0*/  LDC.64 R4, c[0x0][0x390] ;  /* 0x0000e400ff047b82 */ /* 0x000e220000000a00 */
[----:B------:R-:W1:Y:S01]  /*23b0*/  LDCU UR4, c[0x0][0x3a8] ;  /* 0x00007500ff0477ac */ /* 0x000e620008000800 */
[----:B0-----:R-:W-:-:S05]  /*23c0*/  IMAD.WIDE.U32 R4, R2, 0x4, R4 ;  /* 0x0000000402047825 */ /* 0x001fca00078e0004 */
[----:B------:R-:W2:Y:S02]  /*23d0*/  LDG.E R9, desc[UR10][R4.64] ;  /* 0x0000000a04097981 */ /* 0x000ea4000c1e1900 */
[----:B--2---:R-:W-:-:S05]  /*23e0*/  FADD R9, R9, -R0 ;  /* 0x8000000009097221 */ /* 0x004fca0000000000 */
[----:B------:R0:W-:Y:S04]  /*23f0*/  STG.E desc[UR10][R4.64], R9 ;  /* 0x0000000904007986 */ /* 0x0001e8000c10190a */
[----:B------:R-:W1:Y:S01]  /*2400*/  LDG.E R6, desc[UR10][R6.64+0x4] ;  /* 0x0000040a06067981 */ /* 0x000e62000c1e1900 */
[----:B------:R-:W2:Y:S02]  /*2410*/  MUFU.RCP R0, R3 ;  /* 0x0000000300007308 */ /* 0x000ea40000001000 */
[----:B--2---:R-:W-:-:S04]  /*2420*/  FFMA R11, -R3, R0, 1 ;  /* 0x3f800000030b7423 */ /* 0x004fc80000000100 */
[----:B------:R-:W-:Y:S01]  /*2430*/  FFMA R0, R0, R11, R0 ;  /* 0x0000000b00007223 */ /* 0x000fe20000000000 */
[----:B-1----:R-:W-:-:S04]  /*2440*/  FMUL R10, R6, UR4 ;  /* 0x00000004060a7c20 */ /* 0x002fc80008400000 */
[----:B------:R-:W1:Y:S01]  /*2450*/  FCHK P0, R10, R3 ;  /* 0x000000030a007302 */ /* 0x000e620000000000 */
[----:B------:R-:W-:-:S04]  /*2460*/  FFMA R8, R0, R10, RZ ;  /* 0x0000000a00087223 */ /* 0x000fc800000000ff */
[----:B------:R-:W-:-:S04]  /*2470*/  FFMA R11, -R3, R8, R10 ;  /* 0x00000008030b7223 */ /* 0x000fc8000000010a */
[----:B------:R-:W-:Y:S01]  /*2480*/  FFMA R0, R0, R11, R8 ;  /* 0x0000000b00007223 */ /* 0x000fe20000000008 */
[----:B01----:R-:W-:Y:S06]  /*2490*/  @!P0 BRA `(.L_x_34) ;  /* 0x00000000000c8947 */ /* 0x003fec0003800000 */
[----:B------:R-:W-:Y:S02]  /*24a0*/  MOV R0, R10 ;  /* 0x0000000a00007202 */ /* 0x000fe40000000f00 */
[----:B------:R-:W-:-:S07]  /*24b0*/  MOV R10, 0x24d0 ;  /* 0x000024d0000a7802 */ /* 0x000fce0000000f00 */
[----:B------:R-:W-:Y:S05]  /*24c0*/  CALL.REL.NOINC `($__internal_0_$__cuda_sm3x_div_rn_noftz_f32_slowpath) ;  /* 0x0000000000787944 */ /* 0x000fea0003c00000 */
.L_x_34:
[----:B------:R-:W2:Y:S01]  /*24d0*/  LDG.E R7, desc[UR10][R4.64+0x4] ;  /* 0x0000040a04077981 */ /* 0x000ea2000c1e1900 */
[----:B------:R-:W-:Y:S01]  /*24e0*/  IADD3 R2, PT, PT, R2, 0x2, RZ ;  /* 0x0000000202027810 */ /* 0x000fe20007ffe0ff */
[----:B--2---:R-:W-:-:S05]  /*24f0*/  FADD R7, R7, -R0 ;  /* 0x8000000007077221 */ /* 0x004fca0000000000 */
[----:B------:R2:W-:Y:S02]  /*2500*/  STG.E desc[UR10][R4.64+0x4], R7 ;  /* 0x0000040704007986 */ /* 0x0005e4000c10190a */
.L_x_32:
[----:B------:R-:W3:Y:S02]  /*2510*/  LDC R0, c[0x0][0x3a4] ;  /* 0x0000e900ff007b82 */ /* 0x000ee40000000800 */
[----:B---3--:R-:W-:-:S04]  /*2520*/  LOP3.LUT R0, R0, 0x1, RZ, 0xc0, !PT ;  /* 0x0000000100007812 */ /* 0x008fc800078ec0ff */
[----:B------:R-:W-:-:S13]  /*2530*/  ISETP.NE.U32.AND P0, PT, R0, 0x1, PT ;  /* 0x000000010000780c */ /* 0x000fda0003f05070 */
[----:B------:R-:W-:Y:S05]  /*2540*/  @P0 EXIT ;  /* 0x000000000000094d */ /* 0x000fea0003800000 */
[----:B-12---:R-:W1:Y:S01]  /*2550*/  LDC.64 R4, c[0x0][0x398] ;  /* 0x0000e600ff047b82 */ /* 0x006e620000000a00 */
[----:B------:R-:W2:Y:S01]  /*2560*/  LDCU UR4, c[0x0][0x3a8] ;  /* 0x00007500ff0477ac */ /* 0x000ea20008000800 */
[----:B-1----:R-:W-:-:S06]  /*2570*/  IMAD.WIDE.U32 R4, R2, 0x4, R4 ;  /* 0x0000000402047825 */ /* 0x002fcc00078e0004 */
[----:B------:R-:W2:Y:S01]  /*2580*/  LDG.E R4, desc[UR10][R4.64] ;  /* 0x0000000a04047981 */ /* 0x000ea2000c1e1900 */
[----:B------:R-:W0:Y:S02]  /*2590*/  MUFU.RCP R0, R3 ;  /* 0x0000000300007308 */ /* 0x000e240000001000 */
[----:B0-----:R-:W-:-:S04]  /*25a0*/  FFMA R7, -R3, R0, 1 ;  /* 0x3f80000003077423 */ /* 0x001fc80000000100 */
[----:B------:R-:W-:Y:S01]  /*25b0*/  FFMA R0, R0, R7, R0 ;  /* 0x0000000700007223 */ /* 0x000fe20000000000 */
[----:B--2---:R-:W-:-:S04]  /*25c0*/  FMUL R8, R4, UR4 ;  /* 0x0000000404087c20 */ /* 0x004fc80008400000 */
[----:B------:R-:W0:Y:S01]  /*25d0*/  FCHK P0, R8, R3 ;  /* 0x0000000308007302 */ /* 0x000e220000000000 */
[----:B------:R-:W-:-:S04]  /*25e0*/  FFMA R6, R0, R8, RZ ;  /* 0x0000000800067223 */ /* 0x000fc800000000ff */
[----:B------:R-:W-:-:S04]  /*25f0*/  FFMA R7, -R3, R6, R8 ;  /* 0x0000000603077223 */ /* 0x000fc80000000108 */
[----:B------:R-:W-:Y:S01]  /*2600*/  FFMA R0, R0, R7, R6 ;  /* 0x0000000700007223 */ /* 0x000fe20000000006 */
[----:B0-----:R-:W-:Y:S06]  /*2610*/  @!P0 BRA `(.L_x_35) ;  /* 0x00000000000c8947 */ /* 0x001fec0003800000 */
[----:B------:R-:W-:Y:S02]  /*2620*/  MOV R0, R8 ;  /* 0x0000000800007202 */ /* 0x000fe40000000f00 */
[----:B------:R-:W-:-:S07]  /*2630*/  MOV R10, 0x2650 ;  /* 0x00002650000a7802 */ /* 0x000fce0000000f00 */
[----:B------:R-:W-:Y:S05]  /*2640*/  CALL.REL.NOINC `($__internal_0_$__cuda_sm3x_div_rn_noftz_f32_slowpath) ;  /* 0x0000000000187944 */ /* 0x000fea0003c00000 */
.L_x_35:
[----:B------:R-:W0:Y:S02]  /*2650*/  LDC.64 R4, c[0x0][0x390] ;  /* 0x0000e400ff047b82 */ /* 0x000e240000000a00 */
[----:B0-----:R-:W-:-:S05]  /*2660*/  IMAD.WIDE.U32 R2, R2, 0x4, R4 ;  /* 0x0000000402027825 */ /* 0x001fca00078e0004 */
[----:B------:R-:W2:Y:S02]  /*2670*/  LDG.E R5, desc[UR10][R2.64] ;  /* 0x0000000a02057981 */ /* 0x000ea4000c1e1900 */
[----:B--2---:R-:W-:-:S05]  /*2680*/  FADD R5, R5, -R0 ;  /* 0x8000000005057221 */ /* 0x004fca0000000000 */
[----:B------:R-:W-:Y:S01]  /*2690*/  STG.E desc[UR10][R2.64], R5 ;  /* 0x0000000502007986 */ /* 0x000fe2000c10190a */
[----:B------:R-:W-:Y:S05]  /*26a0*/  EXIT ;  /* 0x000000000000794d */ /* 0x000fea0003800000 */
        .weak           $__internal_0_$__cuda_sm3x_div_rn_noftz_f32_slowpath
        .type           $__internal_0_$__cuda_sm3x_div_rn_noftz_f32_slowpath,@function
        .size           $__internal_0_$__cuda_sm3x_div_rn_noftz_f32_slowpath,(.L_x_45 - $__internal_0_$__cuda_sm3x_div_rn_noftz_f32_slowpath)
$__internal_0_$__cuda_sm3x_div_rn_noftz_f32_slowpath:
[----:B------:R-:W-:Y:S02]  /*26b0*/  SHF.R.U32.HI R9, RZ, 0x17, R3 ;  /* 0x00000017ff097819 */ /* 0x000fe40000011603 */
[----:B------:R-:W-:Y:S02]  /*26c0*/  SHF.R.U32.HI R12, RZ, 0x17, R0 ;  /* 0x00000017ff0c7819 */ /* 0x000fe40000011600 */
[----:B------:R-:W-:Y:S02]  /*26d0*/  LOP3.LUT R9, R9, 0xff, RZ, 0xc0, !PT ;  /* 0x000000ff09097812 */ /* 0x000fe400078ec0ff */
[----:B------:R-:W-:Y:S02]  /*26e0*/  LOP3.LUT R12, R12, 0xff, RZ, 0xc0, !PT ;  /* 0x000000ff0c0c7812 */ /* 0x000fe400078ec0ff */
[----:B------:R-:W-:Y:S02]  /*26f0*/  IADD3 R15, PT, PT, R9, -0x1, RZ ;  /* 0xffffffff090f7810 */ /* 0x000fe40007ffe0ff */
[----:B------:R-:W-:-:S02]  /*2700*/  IADD3 R14, PT, PT, R12, -0x1, RZ ;  /* 0xffffffff0c0e7810 */ /* 0x000fc40007ffe0ff */
[----:B------:R-:W-:Y:S02]  /*2710*/  ISETP.GT.U32.AND P0, PT, R15, 0xfd, PT ;  /* 0x000000fd0f00780c */ /* 0x000fe40003f04070 */
[----:B------:R-:W-:Y:S02]  /*2720*/  MOV R13, R3 ;  /* 0x00000003000d7202 */ /* 0x000fe40000000f00 */
[----:B------:R-:W-:-:S13]  /*2730*/  ISETP.GT.U32.OR P0, PT, R14, 0xfd, P0 ;  /* 0x000000fd0e00780c */ /* 0x000fda0000704470 */
[----:B------:R-:W-:Y:S01]  /*2740*/  @!P0 MOV R11, RZ ;  /* 0x000000ff000b8202 */ /* 0x000fe20000000f00 */
[----:B------:R-:W-:Y:S06]  /*2750*/  @!P0 BRA `(.L_x_36) ;  /* 0x00000000005c8947 */ /* 0x000fec0003800000 */
[----:B------:R-:W-:Y:S02]  /*2760*/  FSETP.GTU.FTZ.AND P0, PT, |R0|, +INF , PT ;  /* 0x7f8000000000780b */ /* 0x000fe40003f1c200 */
[----:B------:R-:W-:-:S04]  /*2770*/  FSETP.GTU.FTZ.AND P1, PT, |R3|, +INF , PT ;  /* 0x7f8000000300780b */ /* 0x000fc80003f3c200 */
[----:B------:R-:W-:-:S13]  /*2780*/  PLOP3.LUT P0, PT, P0, P1, PT, 0xf8, 0x8f ;  /* 0x00000000008f781c */ /* 0x000fda0000703f70 */
[----:B------:R-:W-:Y:S05]  /*2790*/  @P0 BRA `(.L_x_37) ;  /* 0x0000000400440947 */ /* 0x000fea0003800000 */
[----:B------:R-:W-:-:S13]  /*27a0*/  LOP3.LUT P0, RZ, R13, 0x7fffffff, R0, 0xc8, !PT ;  /* 0x7fffffff0dff7812 */ /* 0x000fda000780c800 */
[----:B------:R-:W-:Y:S05]  /*27b0*/  @!P0 BRA `(.L_x_38) ;  /* 0x0000000400348947 */ /* 0x000fea0003800000 */
[C---:B------:R-:W-:Y:S02]  /*27c0*/  FSETP.NEU.FTZ.AND P2, PT, |R0|.reuse, +INF , PT ;  /* 0x7f8000000000780b */ /* 0x040fe40003f5d200 */
[----:B------:R-:W-:Y:S02]  /*27d0*/  FSETP.NEU.FTZ.AND P1, PT, |R3|, +INF , PT ;  /* 0x7f8000000300780b */ /* 0x000fe40003f3d200 */
[----:B------:R-:W-:-:S11]  /*27e0*/  FSETP.NEU.FTZ.AND P0, PT, |R0|, +INF , PT ;  /* 0x7f8000000000780b */ /* 0x000fd60003f1d200 */
[----:B------:R-:W-:Y:S05]  /*27f0*/  @!P1 BRA !P2, `(.L_x_38) ;  /* 0x0000000400249947 */ /* 0x000fea0005000000 */
[----:B------:R-:W-:-:S04]  /*2800*/  LOP3.LUT P2, RZ, R0, 0x7fffffff, RZ, 0xc0, !PT ;  /* 0x7fffffff00ff7812 */ /* 0x000fc8000784c0ff */
[----:B------:R-:W-:-:S13]  /*2810*/  PLOP3.LUT P1, PT, P1, P2, PT, 0x2f, 0xf2 ;  /* 0x0000000000f2781c */ /* 0x000fda0000f24577 */
[----:B------:R-:W-:Y:S05]  /*2820*/  @P1 BRA `(.L_x_39) ;  /* 0x0000000400101947 */ /* 0x000fea0003800000 */
[----:B------:R-:W-:-:S04]  /*2830*/  LOP3.LUT P1, RZ, R13, 0x7fffffff, RZ, 0xc0, !PT ;  /* 0x7fffffff0dff7812 */ /* 0x000fc8000782c0ff */
[----:B------:R-:W-:-:S13]  /*2840*/  PLOP3.LUT P0, PT, P0, P1, PT, 0x2f, 0xf2 ;  /* 0x0000000000f2781c */ /* 0x000fda0000702577 */
[----:B------:R-:W-:Y:S05]  /*2850*/  @P0 BRA `(.L_x_40) ;  /* 0x0000000000f80947 */ /* 0x000fea0003800000 */
[----:B------:R-:W-:Y:S02]  /*2860*/  ISETP.GE.AND P0, PT, R14, RZ, PT ;  /* 0x000000ff0e00720c */ /* 0x000fe40003f06270 */
[----:B------:R-:W-:-:S11]  /*2870*/  ISETP.GE.AND P1, PT, R15, RZ, PT ;  /* 0x000000ff0f00720c */ /* 0x000fd60003f26270 */
[----:B------:R-:W-:Y:S01]  /*2880*/  @P0 MOV R11, RZ ;  /* 0x000000ff000b0202 */ /* 0x000fe20000000f00 */
[----:B------:R-:W-:Y:S01]  /*2890*/  @!P0 FFMA R0, R0, 1.84467440737095516160e+19, RZ ;  /* 0x5f80000000008823 */ /* 0x000fe200000000ff */
[----:B------:R-:W-:Y:S01]  /*28a0*/  @!P0 MOV R11, 0xffffffc0 ;  /* 0xffffffc0000b8802 */ /* 0x000fe20000000f00 */
[----:B------:R-:W-:-:S03]  /*28b0*/  @!P1 FFMA R13, R3, 1.84467440737095516160e+19, RZ ;  /* 0x5f800000030d9823 */ /* 0x000fc600000000ff */
[----:B------:R-:W-:-:S07]  /*28c0*/  @!P1 IADD3 R11, PT, PT, R11, 0x40, RZ ;  /* 0x000000400b0b9810 */ /* 0x000fce0007ffe0ff */
.L_x_36:
[----:B------:R-:W-:Y:S02]  /*28d0*/  LEA R14, R9, 0xc0800000, 0x17 ;  /* 0xc0800000090e7811 */ /* 0x000fe400078eb8ff */
[----:B------:R-:W-:Y:S02]  /*28e0*/  IADD3 R12, PT, PT, R12, -0x7f, RZ ;  /* 0xffffff810c0c7810 */ /* 0x000fe40007ffe0ff */
[----:B------:R-:W-:-:S03]  /*28f0*/  IADD3 R17, PT, PT, -R14, R13, RZ ;  /* 0x0000000d0e117210 */ /* 0x000fc60007ffe1ff */
[C---:B------:R-:W-:Y:S01]  /*2900*/  IMAD R0, R12.reuse, -0x800000, R0 ;  /* 0xff8000000c007824 */ /* 0x040fe200078e0200 */
[----:B------:R-:W0:Y:S01]  /*2910*/  MUFU.RCP R14, R17 ;  /* 0x00000011000e7308 */ /* 0x000e220000001000 */
[----:B------:R-:W-:Y:S01]  /*2920*/  FADD.FTZ R13, -R17, -RZ ;  /* 0x800000ff110d7221 */ /* 0x000fe20000010100 */
[----:B------:R-:W-:-:S04]  /*2930*/  IADD3 R12, PT, PT, R12, 0x7f, -R9 ;  /* 0x0000007f0c0c7810 */ /* 0x000fc80007ffe809 */
[----:B------:R-:W-:Y:S01]  /*2940*/  IADD3 R12, PT, PT, R12, R11, RZ ;  /* 0x0000000b0c0c7210 */ /* 0x000fe20007ffe0ff */
[----:B0-----:R-:W-:-:S04]  /*2950*/  FFMA R15, R14, R13, 1 ;  /* 0x3f8000000e0f7423 */ /* 0x001fc8000000000d */
[----:B------:R-:W-:-:S04]  /*2960*/  FFMA R15, R14, R15, R14 ;  /* 0x0000000f0e0f7223 */ /* 0x000fc8000000000e */
[----:B------:R-:W-:-:S04]  /*2970*/  FFMA R14, R0, R15, RZ ;  /* 0x0000000f000e7223 */ /* 0x000fc800000000ff */
[----:B------:R-:W-:-:S04]  /*2980*/  FFMA R18, R13, R14, R0 ;  /* 0x0000000e0d127223 */ /* 0x000fc80000000000 */
[----:B------:R-:W-:-:S04]  /*2990*/  FFMA R14, R15, R18, R14 ;  /* 0x000000120f0e7223 */ /* 0x000fc8000000000e */
[----:B------:R-:W-:-:S04]  /*29a0*/  FFMA R13, R13, R14, R0 ;  /* 0x0000000e0d0d7223 */ /* 0x000fc80000000000 */
[----:B------:R-:W-:-:S05]  /*29b0*/  FFMA R0, R15, R13, R14 ;  /* 0x0000000d0f007223 */ /* 0x000fca000000000e */
[----:B------:R-:W-:-:S04]  /*29c0*/  SHF.R.U32.HI R9, RZ, 0x17, R0 ;  /* 0x00000017ff097819 */ /* 0x000fc80000011600 */
[----:B------:R-:W-:-:S04]  /*29d0*/  LOP3.LUT R9, R9, 0xff, RZ, 0xc0, !PT ;  /* 0x000000ff09097812 */ /* 0x000fc800078ec0ff */
[----:B------:R-:W-:-:S04]  /*29e0*/  IADD3 R9, PT, PT, R9, R12, RZ ;  /* 0x0000000c09097210 */ /* 0x000fc80007ffe0ff */
[----:B------:R-:W-:-:S04]  /*29f0*/  IADD3 R11, PT, PT, R9, -0x1, RZ ;  /* 0xffffffff090b7810 */ /* 0x000fc80007ffe0ff */
[----:B------:R-:W-:-:S13]  /*2a00*/  ISETP.GE.U32.AND P0, PT, R11, 0xfe, PT ;  /* 0x000000fe0b00780c */ /* 0x000fda0003f06070 */
[----:B------:R-:W-:Y:S05]  /*2a10*/  @!P0 BRA `(.L_x_41) ;  /* 0x0000000000808947 */ /* 0x000fea0003800000 */
[----:B------:R-:W-:-:S13]  /*2a20*/  ISETP.GT.AND P0, PT, R9, 0xfe, PT ;  /* 0x000000fe0900780c */ /* 0x000fda0003f04270 */
[----:B------:R-:W-:Y:S05]  /*2a30*/  @P0 BRA `(.L_x_42) ;  /* 0x00000000006c0947 */ /* 0x000fea0003800000 */
[----:B------:R-:W-:-:S13]  /*2a40*/  ISETP.GE.AND P0, PT, R9, 0x1, PT ;  /* 0x000000010900780c */ /* 0x000fda0003f06270 */
[----:B------:R-:W-:Y:S05]  /*2a50*/  @P0 BRA `(.L_x_43) ;  /* 0x0000000000980947 */ /* 0x000fea0003800000 */
[----:B------:R-:W-:Y:S02]  /*2a60*/  ISETP.GE.AND P0, PT, R9, -0x18, PT ;  /* 0xffffffe80900780c */ /* 0x000fe40003f06270 */
[----:B------:R-:W-:-:S11]  /*2a70*/  LOP3.LUT R0, R0, 0x80000000, RZ, 0xc0, !PT ;  /* 0x8000000000007812 */ /* 0x000fd600078ec0ff */
[----:B------:R-:W-:Y:S05]  /*2a80*/  @!P0 BRA `(.L_x_43) ;  /* 0x00000000008c8947 */ /* 0x000fea0003800000 */
[-CC-:B------:R-:W-:Y:S01]  /*2a90*/  FFMA.RZ R11, R15, R13.reuse, R14.reuse ;  /* 0x0000000d0f0b7223 */ /* 0x180fe2000000c00e */
[C---:B------:R-:W-:Y:S02]  /*2aa0*/  ISETP.NE.AND P2, PT, R9.reuse, RZ, PT ;  /* 0x000000ff0900720c */ /* 0x040fe40003f45270 */
[----:B------:R-:W-:Y:S02]  /*2ab0*/  ISETP.NE.AND P1, PT, R9, RZ, PT ;  /* 0x000000ff0900720c */ /* 0x000fe40003f25270 */
[----:B------:R-:W-:Y:S01]  /*2ac0*/  LOP3.LUT R12, R11, 0x7fffff, RZ, 0xc0, !PT ;  /* 0x007fffff0b0c7812 */ /* 0x000fe200078ec0ff */
[CCC-:B------:R-:W-:Y:S01]  /*2ad0*/  FFMA.RP R11, R15.reuse, R13.reuse, R14.reuse ;  /* 0x0000000d0f0b7223 */ /* 0x1c0fe2000000800e */
[----:B------:R-:W-:Y:S01]  /*2ae0*/  FFMA.RM R14, R15, R13, R14 ;  /* 0x0000000d0f0e7223 */ /* 0x000fe2000000400e */
[----:B------:R-:W-:Y:S02]  /*2af0*/  IADD3 R13, PT, PT, R9, 0x20, RZ ;  /* 0x00000020090d7810 */ /* 0x000fe40007ffe0ff */
[----:B------:R-:W-:-:S02]  /*2b00*/  LOP3.LUT R12, R12, 0x800000, RZ, 0xfc, !PT ;  /* 0x008000000c0c7812 */ /* 0x000fc400078efcff */
[----:B------:R-:W-:Y:S02]  /*2b10*/  IADD3 R9, PT, PT, -R9, RZ, RZ ;  /* 0x000000ff09097210 */ /* 0x000fe40007ffe1ff */
[----:B------:R-:W-:Y:S02]  /*2b20*/  SHF.L.U32 R13, R12, R13, RZ ;  /* 0x0000000d0c0d7219 */ /* 0x000fe400000006ff */
[----:B------:R-:W-:Y:S02]  /*2b30*/  FSETP.NEU.FTZ.AND P0, PT, R11, R14, PT ;  /* 0x0000000e0b00720b */ /* 0x000fe40003f1d000 */
[----:B------:R-:W-:Y:S02]  /*2b40*/  SEL R9, R9, RZ, P2 ;  /* 0x000000ff09097207 */ /* 0x000fe40001000000 */
[----:B------:R-:W-:Y:S02]  /*2b50*/  ISETP.NE.AND P1, PT, R13, RZ, P1 ;  /* 0x000000ff0d00720c */ /* 0x000fe40000f25270 */
[----:B------:R-:W-:-:S02]  /*2b60*/  SHF.R.U32.HI R9, RZ, R9, R12 ;  /* 0x00000009ff097219 */ /* 0x000fc4000001160c */
[----:B------:R-:W-:Y:S02]  /*2b70*/  PLOP3.LUT P0, PT, P0, P1, PT, 0xf8, 0x8f ;  /* 0x00000000008f781c */ /* 0x000fe40000703f70 */
[----:B------:R-:W-:Y:S02]  /*2b80*/  SHF.R.U32.HI R12, RZ, 0x1, R9 ;  /* 0x00000001ff0c7819 */ /* 0x000fe40000011609 */
[----:B------:R-:W-:-:S04]  /*2b90*/  SEL R11, RZ, 0x1, !P0 ;  /* 0x00000001ff0b7807 */ /* 0x000fc80004000000 */
[----:B------:R-:W-:-:S04]  /*2ba0*/  LOP3.LUT R14, R11, 0x1, R12, 0xf8, !PT ;  /* 0x000000010b0e7812 */ /* 0x000fc800078ef80c */
[----:B------:R-:W-:-:S04]  /*2bb0*/  LOP3.LUT R9, R14, R9, RZ, 0xc0, !PT ;  /* 0x000000090e097212 */ /* 0x000fc800078ec0ff */
[----:B------:R-:W-:-:S04]  /*2bc0*/  IADD3 R9, PT, PT, R12, R9, RZ ;  /* 0x000000090c097210 */ /* 0x000fc80007ffe0ff */
[----:B------:R-:W-:Y:S01]  /*2bd0*/  LOP3.LUT R0, R9, R0, RZ, 0xfc, !PT ;  /* 0x0000000009007212 */ /* 0x000fe200078efcff */
[----:B------:R-:W-:Y:S06]  /*2be0*/  BRA `(.L_x_43) ;  /* 0x0000000000347947 */ /* 0x000fec0003800000 */
.L_x_42:
[----:B------:R-:W-:-:S04]  /*2bf0*/  LOP3.LUT R0, R0, 0x80000000, RZ, 0xc0, !PT ;  /* 0x8000000000007812 */ /* 0x000fc800078ec0ff */
[----:B------:R-:W-:Y:S01]  /*2c00*/  LOP3.LUT R0, R0, 0x7f800000, RZ, 0xfc, !PT ;  /* 0x7f80000000007812 */ /* 0x000fe200078efcff */
[----:B------:R-:W-:Y:S06]  /*2c10*/  BRA `(.L_x_43) ;  /* 0x0000000000287947 */ /* 0x000fec0003800000 */
.L_x_41:
[----:B------:R-:W-:Y:S01]  /*2c20*/  LEA R0, R12, R0, 0x17 ;  /* 0x000000000c007211 */ /* 0x000fe200078eb8ff */
[----:B------:R-:W-:Y:S06]  /*2c30*/  BRA `(.L_x_43) ;  /* 0x0000000000207947 */ /* 0x000fec0003800000 */
.L_x_40:
[----:B------:R-:W-:-:S04]  /*2c40*/  LOP3.LUT R0, R13, 0x80000000, R0, 0x48, !PT ;  /* 0x800000000d007812 */ /* 0x000fc800078e4800 */
[----:B------:R-:W-:Y:S01]  /*2c50*/  LOP3.LUT R0, R0, 0x7f800000, RZ, 0xfc, !PT ;  /* 0x7f80000000007812 */ /* 0x000fe200078efcff */
[----:B------:R-:W-:Y:S06]  /*2c60*/  BRA `(.L_x_43) ;  /* 0x0000000000147947 */ /* 0x000fec0003800000 */
.L_x_39:
[----:B------:R-:W-:Y:S01]  /*2c70*/  LOP3.LUT R0, R13, 0x80000000, R0, 0x48, !PT ;  /* 0x800000000d007812 */ /* 0x000fe200078e4800 */
[----:B------:R-:W-:Y:S06]  /*2c80*/  BRA `(.L_x_43) ;  /* 0x00000000000c7947 */ /* 0x000fec0003800000 */
.L_x_38:
[----:B------:R-:W0:Y:S01]  /*2c90*/  MUFU.RSQ R0, -QNAN ;  /* 0xffc0000000007908 */ /* 0x000e220000001400 */
[----:B------:R-:W-:Y:S05]  /*2ca0*/  BRA `(.L_x_43) ;  /* 0x0000000000047947 */ /* 0x000fea0003800000 */
.L_x_37:
[----:B------:R-:W-:-:S07]  /*2cb0*/  FADD.FTZ R0, R0, R3 ;  /* 0x0000000300007221 */ /* 0x000fce0000010000 */
.L_x_43:
[----:B------:R-:W-:-:S04]  /*2cc0*/  HFMA2 R11, -RZ, RZ, 0, 0 ;  /* 0x00000000ff0b7431 */ /* 0x000fc800000001ff */
[----:B0-----:R-:W-:Y:S05]  /*2cd0*/  RET.REL.NODEC R10 `(_Z21gradientDescentKernelPfS_S_S_iif) ;  /* 0xffffffd00ac87950 */ /* 0x001fea0003c3ffff */
.L_x_44:
[----:B------:R-:W-:-:S00]  /*2ce0*/  BRA `(.L_x_44) ;  /* 0xfffffffc00fc7947 */ /* 0x000fc0000383ffff */
[----:B------:R-:W-:-:S00]  /*2cf0*/  NOP ;  /* 0x0000000000007918 */ /* 0x000fc00000000000 */
        /* <DEDUP_REMOVED lines=8> */
.L_x_45:


//--------------------- .nv.shared._Z21gradientDescentKernelPfS_S_S_iif --------------------------
	.section	.nv.shared._Z21gradientDescentKernelPfS_S_S_iif,"aw",@nobits
	.sectionflags	@""
	.align	4
.nv.shared._Z21gradientDescentKernelPfS_S_S_iif:
	.zero		2048


//--------------------- .nv.shared.reserved.0     --------------------------
	.section	.nv.shared.reserved.0,"aw",@nobits
	.weak		__nv_reservedSMEM_offset_0_alias
	.size		__nv_reservedSMEM_offset_0_alias, 0, 64
	.other		__nv_reservedSMEM_offset_0_alias,@"STO_CUDA_RESERVED_SHARED STV_DEFAULT"
__nv_reservedSMEM_offset_0_alias:
	.zero		0
	.zero		64


//--------------------- .nv.constant0._Z21gradientDescentKernelPfS_S_S_iif --------------------------
	.section	.nv.constant0._Z21gradientDescentKernelPfS_S_S_iif,"a",@progbits
	.sectionflags	@""
	.align	4
.nv.constant0._Z21gradientDescentKernelPfS_S_S_iif:
	.zero		940


//--------------------- SYMBOLS --------------------------

	.type		.nv.reservedSmem.offset0,@object
	.size		.nv.reservedSmem.offset0,0x4
	.type		.nv.reservedSmem.cap,@object
	.size		.nv.reservedSmem.cap,0x4
